	.target	sm_103a

	.elftype	@"ET_EXEC"


//--------------------- .note.nv.tkinfo           --------------------------
	.section	.note.nv.tkinfo,"",@"SHT_NOTE"
	.sectionflags	@"SHF_NOTE_NV_TKINFO"
	.tkinfo
        /*0018*/ 	.word	0x00000002
        /*0030*/ 	.string	""
        /*0030*/ 	.string	"ptxas"
        /*0030*/ 	.string	"Cuda compilation tools, release 13.0, V13.0.88"
        /*0030*/ 	.string	"Build cuda_13.0.r13.0/compiler.36424714_0"
        /*0030*/ 	.string	"-arch sm_103a -m 64 "



//--------------------- .note.nv.cuinfo           --------------------------
	.section	.note.nv.cuinfo,"",@"SHT_NOTE"
	.sectionflags	@"SHF_NOTE_NV_CUINFO"
        /*0018*/ 	.short	0x0002
        /*001a*/ 	.short	0x0067
        /*001c*/ 	.short	0x0082
	.zero		2


//--------------------- .nv.info                  --------------------------
	.section	.nv.info,"",@"SHT_CUDA_INFO"
	.align	4


	//----- nvinfo : EIATTR_REGCOUNT
	.align		4
        /*0000*/ 	.byte	0x04, 0x2f
        /*0002*/ 	.short	(.L_12 - .L_11)
	.align		4
.L_11:
        /*0004*/ 	.word	index@(_ZN7cutlass13device_kernelIN5flash19enable_sm80_to_sm89INS1_16FlashAttnFwdSm80INS1_25CollectiveMainloopFwdSm80ILi8ELi1ELb1EN4cute5tupleIJNS5_1CILi128EEENS7_ILi112EEES8_EEELi128ENS_10bfloat16_tEfNS_4arch4Sm80ELb1ELb0ELb0ELb1ELb0ELb1ELb1ELb1EEENS1_21CollectiveEpilogueFwdINS6_IJS8_S8_S9_EEENS6_IJNS7_ILi1EEESH_SH_EEESB_SD_Li256ELb1ELb1ELb1ELb0EEENS1_36VarlenDynamicPersistentTileSchedulerILi128ELi112ELi256ELi256ELb1ELb1ELb0ELb1ELb1ELb1EEEEEEEEEvNT_6ParamsE)
        /*0008*/ 	.word	0x00000004


	//----- nvinfo : EIATTR_FRAME_SIZE
	.align		4
.L_12:
        /*000c*/ 	.byte	0x04, 0x11
        /*000e*/ 	.short	(.L_14 - .L_13)
	.align		4
.L_13:
        /*0010*/ 	.word	index@(_ZN7cutlass13device_kernelIN5flash19enable_sm80_to_sm89INS1_16FlashAttnFwdSm80INS1_25CollectiveMainloopFwdSm80ILi8ELi1ELb1EN4cute5tupleIJNS5_1CILi128EEENS7_ILi112EEES8_EEELi128ENS_10bfloat16_tEfNS_4arch4Sm80ELb1ELb0ELb0ELb1ELb0ELb1ELb1ELb1EEENS1_21CollectiveEpilogueFwdINS6_IJS8_S8_S9_EEENS6_IJNS7_ILi1EEESH_SH_EEESB_SD_Li256ELb1ELb1ELb1ELb0EEENS1_36VarlenDynamicPersistentTileSchedulerILi128ELi112ELi256ELi256ELb1ELb1ELb0ELb1ELb1ELb1EEEEEEEEEvNT_6ParamsE)
        /*0014*/ 	.word	0x00000000


	//----- nvinfo : EIATTR_REGCOUNT
	.align		4
.L_14:
        /*0018*/ 	.byte	0x04, 0x2f
        /*001a*/ 	.short	(.L_16 - .L_15)
	.align		4
.L_15:
        /*001c*/ 	.word	index@(_ZN7cutlass13device_kernelIN5flash19enable_sm80_to_sm89INS1_16FlashAttnFwdSm80INS1_25CollectiveMainloopFwdSm80ILi8ELi1ELb1EN4cute5tupleIJNS5_1CILi128EEENS7_ILi112EEES8_EEELi128ENS_10bfloat16_tEfNS_4arch4Sm80ELb1ELb0ELb0ELb1ELb0ELb0ELb1ELb1EEENS1_21CollectiveEpilogueFwdINS6_IJS8_S8_S9_EEENS6_IJNS7_ILi1EEESH_SH_EEESB_SD_Li256ELb1ELb1ELb1ELb0EEENS1_36VarlenDynamicPersistentTileSchedulerILi128ELi112ELi256ELi256ELb1ELb1ELb0ELb1ELb1ELb1EEEEEEEEEvNT_6ParamsE)
        /*0020*/ 	.word	0x00000004


	//----- nvinfo : EIATTR_FRAME_SIZE
	.align		4
.L_16:
        /*0024*/ 	.byte	0x04, 0x11
        /*0026*/ 	.short	(.L_18 - .L_17)
	.align		4
.L_17:
        /*0028*/ 	.word	index@(_ZN7cutlass13device_kernelIN5flash19enable_sm80_to_sm89INS1_16FlashAttnFwdSm80INS1_25CollectiveMainloopFwdSm80ILi8ELi1ELb1EN4cute5tupleIJNS5_1CILi128EEENS7_ILi112EEES8_EEELi128ENS_10bfloat16_tEfNS_4arch4Sm80ELb1ELb0ELb0ELb1ELb0ELb0ELb1ELb1EEENS1_21CollectiveEpilogueFwdINS6_IJS8_S8_S9_EEENS6_IJNS7_ILi1EEESH_SH_EEESB_SD_Li256ELb1ELb1ELb1ELb0EEENS1_36VarlenDynamicPersistentTileSchedulerILi128ELi112ELi256ELi256ELb1ELb1ELb0ELb1ELb1ELb1EEEEEEEEEvNT_6ParamsE)
        /*002c*/ 	.word	0x00000000


	//----- nvinfo : EIATTR_REGCOUNT
	.align		4
.L_18:
        /*0030*/ 	.byte	0x04, 0x2f
        /*0032*/ 	.short	(.L_20 - .L_19)
	.align		4
.L_19:
        /*0034*/ 	.word	index@(_ZN7cutlass13device_kernelIN5flash19enable_sm80_to_sm89INS1_16FlashAttnFwdSm80INS1_25CollectiveMainloopFwdSm80ILi4ELi1ELb0EN4cute5tupleIJNS5_1CILi128EEENS7_ILi64EEES8_EEELi128ENS_10bfloat16_tEfNS_4arch4Sm80ELb1ELb0ELb0ELb0ELb0ELb0ELb1ELb1EEENS1_21CollectiveEpilogueFwdINS6_IJS8_S8_S9_EEENS6_IJNS7_ILi1EEESH_SH_EEESB_SD_Li128ELb0ELb1ELb1ELb0EEENS1_30DynamicPersistentTileSchedulerILi128ELi128ELb1ELb1ELb0EEEEEEEEEvNT_6ParamsE)
        /*0038*/ 	.word	0x00000004


	//----- nvinfo : EIATTR_FRAME_SIZE
	.align		4
.L_20:
        /*003c*/ 	.byte	0x04, 0x11
        /*003e*/ 	.short	(.L_22 - .L_21)
	.align		4
.L_21:
        /*0040*/ 	.word	index@(_ZN7cutlass13device_kernelIN5flash19enable_sm80_to_sm89INS1_16FlashAttnFwdSm80INS1_25CollectiveMainloopFwdSm80ILi4ELi1ELb0EN4cute5tupleIJNS5_1CILi128EEENS7_ILi64EEES8_EEELi128ENS_10bfloat16_tEfNS_4arch4Sm80ELb1ELb0ELb0ELb0ELb0ELb0ELb1ELb1EEENS1_21CollectiveEpilogueFwdINS6_IJS8_S8_S9_EEENS6_IJNS7_ILi1EEESH_SH_EEESB_SD_Li128ELb0ELb1ELb1ELb0EEENS1_30DynamicPersistentTileSchedulerILi128ELi128ELb1ELb1ELb0EEEEEEEEEvNT_6ParamsE)
        /*0044*/ 	.word	0x00000000


	//----- nvinfo : EIATTR_REGCOUNT
	.align		4
.L_22:
        /*0048*/ 	.byte	0x04, 0x2f
        /*004a*/ 	.short	(.L_24 - .L_23)
	.align		4
.L_23:
        /*004c*/ 	.word	index@(_ZN7cutlass13device_kernelIN5flash19enable_sm80_to_sm89INS1_16FlashAttnFwdSm80INS1_25CollectiveMainloopFwdSm80ILi8ELi1ELb1EN4cute5tupleIJNS5_1CILi128EEENS7_ILi96EEES8_EEELi128ENS_10bfloat16_tEfNS_4arch4Sm80ELb0ELb1ELb0ELb1ELb0ELb1ELb1ELb1EEENS1_21CollectiveEpilogueFwdINS6_IJS8_S8_S9_EEENS6_IJNS7_ILi1EEESH_SH_EEESB_SD_Li256ELb1ELb1ELb1ELb0EEENS1_36VarlenDynamicPersistentTileSchedulerILi128ELi96ELi256ELi256ELb1ELb1ELb0ELb1ELb0ELb1EEEEEEEEEvNT_6ParamsE)
        /*0050*/ 	.word	0x00000004


	//----- nvinfo : EIATTR_FRAME_SIZE
	.align		4
.L_24:
        /*0054*/ 	.byte	0x04, 0x11
        /*0056*/ 	.short	(.L_26 - .L_25)
	.align		4
.L_25:
        /*0058*/ 	.word	index@(_ZN7cutlass13device_kernelIN5flash19enable_sm80_to_sm89INS1_16FlashAttnFwdSm80INS1_25CollectiveMainloopFwdSm80ILi8ELi1ELb1EN4cute5tupleIJNS5_1CILi128EEENS7_ILi96EEES8_EEELi128ENS_10bfloat16_tEfNS_4arch4Sm80ELb0ELb1ELb0ELb1ELb0ELb1ELb1ELb1EEENS1_21CollectiveEpilogueFwdINS6_IJS8_S8_S9_EEENS6_IJNS7_ILi1EEESH_SH_EEESB_SD_Li256ELb1ELb1ELb1ELb0EEENS1_36VarlenDynamicPersistentTileSchedulerILi128ELi96ELi256ELi256ELb1ELb1ELb0ELb1ELb0ELb1EEEEEEEEEvNT_6ParamsE)
        /*005c*/ 	.word	0x00000000


	//----- nvinfo : EIATTR_REGCOUNT
	.align		4
.L_26:
        /*0060*/ 	.byte	0x04, 0x2f
        /*0062*/ 	.short	(.L_28 - .L_27)
	.align		4
.L_27:
        /*0064*/ 	.word	index@(_ZN7cutlass13device_kernelIN5flash19enable_sm80_to_sm89INS1_16FlashAttnFwdSm80INS1_25CollectiveMainloopFwdSm80ILi8ELi1ELb1EN4cute5tupleIJNS5_1CILi128EEENS7_ILi96EEES8_EEELi128ENS_10bfloat16_tEfNS_4arch4Sm80ELb0ELb1ELb0ELb1ELb0ELb0ELb1ELb1EEENS1_21CollectiveEpilogueFwdINS6_IJS8_S8_S9_EEENS6_IJNS7_ILi1EEESH_SH_EEESB_SD_Li256ELb1ELb1ELb1ELb0EEENS1_36VarlenDynamicPersistentTileSchedulerILi128ELi96ELi256ELi256ELb1ELb1ELb0ELb1ELb0ELb1EEEEEEEEEvNT_6ParamsE)
        /*0068*/ 	.word	0x00000004


	//----- nvinfo : EIATTR_FRAME_SIZE
	.align		4
.L_28:
        /*006c*/ 	.byte	0x04, 0x11
        /*006e*/ 	.short	(.L_30 - .L_29)
	.align		4
.L_29:
        /*0070*/ 	.word	index@(_ZN7cutlass13device_kernelIN5flash19enable_sm80_to_sm89INS1_16FlashAttnFwdSm80INS1_25CollectiveMainloopFwdSm80ILi8ELi1ELb1EN4cute5tupleIJNS5_1CILi128EEENS7_ILi96EEES8_EEELi128ENS_10bfloat16_tEfNS_4arch4Sm80ELb0ELb1ELb0ELb1ELb0ELb0ELb1ELb1EEENS1_21CollectiveEpilogueFwdINS6_IJS8_S8_S9_EEENS6_IJNS7_ILi1EEESH_SH_EEESB_SD_Li256ELb1ELb1ELb1ELb0EEENS1_36VarlenDynamicPersistentTileSchedulerILi128ELi96ELi256ELi256ELb1ELb1ELb0ELb1ELb0ELb1EEEEEEEEEvNT_6ParamsE)
        /*0074*/ 	.word	0x00000000


	//----- nvinfo : EIATTR_REGCOUNT
	.align		4
.L_30:
        /*0078*/ 	.byte	0x04, 0x2f
        /*007a*/ 	.short	(.L_32 - .L_31)
	.align		4
.L_31:
        /*007c*/ 	.word	index@(_ZN7cutlass13device_kernelIN5flash19enable_sm80_to_sm89INS1_16FlashAttnFwdSm80INS1_25CollectiveMainloopFwdSm80ILi4ELi1ELb0EN4cute5tupleIJNS5_1CILi128EEENS7_ILi48EEES8_EEELi128ENS_10bfloat16_tEfNS_4arch4Sm80ELb0ELb1ELb0ELb0ELb0ELb0ELb1ELb1EEENS1_21CollectiveEpilogueFwdINS6_IJS8_S8_S9_EEENS6_IJNS7_ILi1EEESH_SH_EEESB_SD_Li128ELb0ELb1ELb1ELb0EEENS1_19SingleTileSchedulerILb0ELb1ELb1ELi128EEEEEEEEEvNT_6ParamsE)
        /*0080*/ 	.word	0x00000004


	//----- nvinfo : EIATTR_FRAME_SIZE
	.align		4
.L_32:
        /*0084*/ 	.byte	0x04, 0x11
        /*0086*/ 	.short	(.L_34 - .L_33)
	.align		4
.L_33:
        /*0088*/ 	.word	index@(_ZN7cutlass13device_kernelIN5flash19enable_sm80_to_sm89INS1_16FlashAttnFwdSm80INS1_25CollectiveMainloopFwdSm80ILi4ELi1ELb0EN4cute5tupleIJNS5_1CILi128EEENS7_ILi48EEES8_EEELi128ENS_10bfloat16_tEfNS_4arch4Sm80ELb0ELb1ELb0ELb0ELb0ELb0ELb1ELb1EEENS1_21CollectiveEpilogueFwdINS6_IJS8_S8_S9_EEENS6_IJNS7_ILi1EEESH_SH_EEESB_SD_Li128ELb0ELb1ELb1ELb0EEENS1_19SingleTileSchedulerILb0ELb1ELb1ELi128EEEEEEEEEvNT_6ParamsE)
        /*008c*/ 	.word	0x00000000


	//----- nvinfo : EIATTR_REGCOUNT
	.align		4
.L_34:
        /*0090*/ 	.byte	0x04, 0x2f
        /*0092*/ 	.short	(.L_36 - .L_35)
	.align		4
.L_35:
        /*0094*/ 	.word	index@(_ZN7cutlass13device_kernelIN5flash19enable_sm80_to_sm89INS1_16FlashAttnFwdSm80INS1_25CollectiveMainloopFwdSm80ILi8ELi1ELb1EN4cute5tupleIJNS5_1CILi128EEENS7_ILi112EEES8_EEELi128ENS_10bfloat16_tEfNS_4arch4Sm80ELb0ELb0ELb0ELb1ELb0ELb1ELb1ELb1EEENS1_21CollectiveEpilogueFwdINS6_IJS8_S8_S9_EEENS6_IJNS7_ILi1EEESH_SH_EEESB_SD_Li256ELb1ELb1ELb1ELb0EEENS1_36VarlenDynamicPersistentTileSchedulerILi128ELi112ELi256ELi256ELb1ELb1ELb0ELb0ELb1ELb1EEEEEEEEEvNT_6ParamsE)
        /*0098*/ 	.word	0x00000004


	//----- nvinfo : EIATTR_FRAME_SIZE
	.align		4
.L_36:
        /*009c*/ 	.byte	0x04, 0x11
        /*009e*/ 	.short	(.L_38 - .L_37)
	.align		4
.L_37:
        /*00a0*/ 	.word	index@(_ZN7cutlass13device_kernelIN5flash19enable_sm80_to_sm89INS1_16FlashAttnFwdSm80INS1_25CollectiveMainloopFwdSm80ILi8ELi1ELb1EN4cute5tupleIJNS5_1CILi128EEENS7_ILi112EEES8_EEELi128ENS_10bfloat16_tEfNS_4arch4Sm80ELb0ELb0ELb0ELb1ELb0ELb1ELb1ELb1EEENS1_21CollectiveEpilogueFwdINS6_IJS8_S8_S9_EEENS6_IJNS7_ILi1EEESH_SH_EEESB_SD_Li256ELb1ELb1ELb1ELb0EEENS1_36VarlenDynamicPersistentTileSchedulerILi128ELi112ELi256ELi256ELb1ELb1ELb0ELb0ELb1ELb1EEEEEEEEEvNT_6ParamsE)
        /*00a4*/ 	.word	0x00000000


	//----- nvinfo : EIATTR_REGCOUNT
	.align		4
.L_38:
        /*00a8*/ 	.byte	0x04, 0x2f
        /*00aa*/ 	.short	(.L_40 - .L_39)
	.align		4
.L_39:
        /*00ac*/ 	.word	index@(_ZN7cutlass13device_kernelIN5flash19enable_sm80_to_sm89INS1_16FlashAttnFwdSm80INS1_25CollectiveMainloopFwdSm80ILi8ELi1ELb1EN4cute5tupleIJNS5_1CILi128EEENS7_ILi112EEES8_EEELi128ENS_10bfloat16_tEfNS_4arch4Sm80ELb0ELb0ELb0ELb1ELb0ELb0ELb1ELb1EEENS1_21CollectiveEpilogueFwdINS6_IJS8_S8_S9_EEENS6_IJNS7_ILi1EEESH_SH_EEESB_SD_Li256ELb1ELb1ELb1ELb0EEENS1_36VarlenDynamicPersistentTileSchedulerILi128ELi112ELi256ELi256ELb1ELb1ELb0ELb0ELb1ELb1EEEEEEEEEvNT_6ParamsE)
        /*00b0*/ 	.word	0x00000004


	//----- nvinfo : EIATTR_FRAME_SIZE
	.align		4
.L_40:
        /*00b4*/ 	.byte	0x04, 0x11
        /*00b6*/ 	.short	(.L_42 - .L_41)
	.align		4
.L_41:
        /*00b8*/ 	.word	index@(_ZN7cutlass13device_kernelIN5flash19enable_sm80_to_sm89INS1_16FlashAttnFwdSm80INS1_25CollectiveMainloopFwdSm80ILi8ELi1ELb1EN4cute5tupleIJNS5_1CILi128EEENS7_ILi112EEES8_EEELi128ENS_10bfloat16_tEfNS_4arch4Sm80ELb0ELb0ELb0ELb1ELb0ELb0ELb1ELb1EEENS1_21CollectiveEpilogueFwdINS6_IJS8_S8_S9_EEENS6_IJNS7_ILi1EEESH_SH_EEESB_SD_Li256ELb1ELb1ELb1ELb0EEENS1_36VarlenDynamicPersistentTileSchedulerILi128ELi112ELi256ELi256ELb1ELb1ELb0ELb0ELb1ELb1EEEEEEEEEvNT_6ParamsE)
        /*00bc*/ 	.word	0x00000000


	//----- nvinfo : EIATTR_REGCOUNT
	.align		4
.L_42:
        /*00c0*/ 	.byte	0x04, 0x2f
        /*00c2*/ 	.short	(.L_44 - .L_43)
	.align		4
.L_43:
        /*00c4*/ 	.word	index@(_ZN7cutlass13device_kernelIN5flash19enable_sm80_to_sm89INS1_16FlashAttnFwdSm80INS1_25CollectiveMainloopFwdSm80ILi4ELi1ELb0EN4cute5tupleIJNS5_1CILi128EEENS7_ILi64EEES8_EEELi128ENS_10bfloat16_tEfNS_4arch4Sm80ELb0ELb0ELb0ELb0ELb0ELb0ELb1ELb1EEENS1_21CollectiveEpilogueFwdINS6_IJS8_S8_S9_EEENS6_IJNS7_ILi1EEESH_SH_EEESB_SD_Li128ELb0ELb1ELb1ELb0EEENS1_19SingleTileSchedulerILb0ELb1ELb1ELi128EEEEEEEEEvNT_6ParamsE)
        /*00c8*/ 	.word	0x00000004


	//----- nvinfo : EIATTR_FRAME_SIZE
	.align		4
.L_44:
        /*00cc*/ 	.byte	0x04, 0x11
        /*00ce*/ 	.short	(.L_46 - .L_45)
	.align		4
.L_45:
        /*00d0*/ 	.word	index@(_ZN7cutlass13device_kernelIN5flash19enable_sm80_to_sm89INS1_16FlashAttnFwdSm80INS1_25CollectiveMainloopFwdSm80ILi4ELi1ELb0EN4cute5tupleIJNS5_1CILi128EEENS7_ILi64EEES8_EEELi128ENS_10bfloat16_tEfNS_4arch4Sm80ELb0ELb0ELb0ELb0ELb0ELb0ELb1ELb1EEENS1_21CollectiveEpilogueFwdINS6_IJS8_S8_S9_EEENS6_IJNS7_ILi1EEESH_SH_EEESB_SD_Li128ELb0ELb1ELb1ELb0EEENS1_19SingleTileSchedulerILb0ELb1ELb1ELi128EEEEEEEEEvNT_6ParamsE)
        /*00d4*/ 	.word	0x00000000


	//----- nvinfo : EIATTR_REGCOUNT
	.align		4
.L_46:
        /*00d8*/ 	.byte	0x04, 0x2f
        /*00da*/ 	.short	(.L_48 - .L_47)
	.align		4
.L_47:
        /*00dc*/ 	.word	index@(_ZN7cutlass13device_kernelIN5flash19enable_sm80_to_sm89INS1_16FlashAttnFwdSm80INS1_25CollectiveMainloopFwdSm80ILi8ELi1ELb1EN4cute5tupleIJNS5_1CILi128EEES8_S8_EEELi128ENS_10bfloat16_tEfNS_4arch4Sm80ELb1ELb0ELb0ELb0ELb0ELb0ELb1ELb1EEENS1_21CollectiveEpilogueFwdIS9_NS6_IJNS7_ILi1EEESF_SF_EEESA_SC_Li256ELb0ELb1ELb1ELb0EEENS1_30DynamicPersistentTileSchedulerILi256ELi256ELb1ELb1ELb0EEEEEEEEEvNT_6ParamsE)
        /*00e0*/ 	.word	0x00000004


	//----- nvinfo : EIATTR_FRAME_SIZE
	.align		4
.L_48:
        /*00e4*/ 	.byte	0x04, 0x11
        /*00e6*/ 	.short	(.L_50 - .L_49)
	.align		4
.L_49:
        /*00e8*/ 	.word	index@(_ZN7cutlass13device_kernelIN5flash19enable_sm80_to_sm89INS1_16FlashAttnFwdSm80INS1_25CollectiveMainloopFwdSm80ILi8ELi1ELb1EN4cute5tupleIJNS5_1CILi128EEES8_S8_EEELi128ENS_10bfloat16_tEfNS_4arch4Sm80ELb1ELb0ELb0ELb0ELb0ELb0ELb1ELb1EEENS1_21CollectiveEpilogueFwdIS9_NS6_IJNS7_ILi1EEESF_SF_EEESA_SC_Li256ELb0ELb1ELb1ELb0EEENS1_30DynamicPersistentTileSchedulerILi256ELi256ELb1ELb1ELb0EEEEEEEEEvNT_6ParamsE)
        /*00ec*/ 	.word	0x00000000


	//----- nvinfo : EIATTR_REGCOUNT
	.align		4
.L_50:
        /*00f0*/ 	.byte	0x04, 0x2f
        /*00f2*/ 	.short	(.L_52 - .L_51)
	.align		4
.L_51:
        /*00f4*/ 	.word	index@(_ZN7cutlass13device_kernelIN5flash19enable_sm80_to_sm89INS1_16FlashAttnFwdSm80INS1_25CollectiveMainloopFwdSm80ILi8ELi1ELb1EN4cute5tupleIJNS5_1CILi128EEENS7_ILi96EEES8_EEELi128ENS_10bfloat16_tEfNS_4arch4Sm80ELb0ELb1ELb0ELb0ELb0ELb0ELb1ELb1EEENS1_21CollectiveEpilogueFwdINS6_IJS8_S8_S9_EEENS6_IJNS7_ILi1EEESH_SH_EEESB_SD_Li256ELb0ELb1ELb1ELb0EEENS1_19SingleTileSchedulerILb0ELb1ELb1ELi128EEEEEEEEEvNT_6ParamsE)
        /*00f8*/ 	.word	0x00000004


	//----- nvinfo : EIATTR_FRAME_SIZE
	.align		4
.L_52:
        /*00fc*/ 	.byte	0x04, 0x11
        /*00fe*/ 	.short	(.L_54 - .L_53)
	.align		4
.L_53:
        /*0100*/ 	.word	index@(_ZN7cutlass13device_kernelIN5flash19enable_sm80_to_sm89INS1_16FlashAttnFwdSm80INS1_25CollectiveMainloopFwdSm80ILi8ELi1ELb1EN4cute5tupleIJNS5_1CILi128EEENS7_ILi96EEES8_EEELi128ENS_10bfloat16_tEfNS_4arch4Sm80ELb0ELb1ELb0ELb0ELb0ELb0ELb1ELb1EEENS1_21CollectiveEpilogueFwdINS6_IJS8_S8_S9_EEENS6_IJNS7_ILi1EEESH_SH_EEESB_SD_Li256ELb0ELb1ELb1ELb0EEENS1_19SingleTileSchedulerILb0ELb1ELb1ELi128EEEEEEEEEvNT_6ParamsE)
        /*0104*/ 	.word	0x00000000


	//----- nvinfo : EIATTR_REGCOUNT
	.align		4
.L_54:
        /*0108*/ 	.byte	0x04, 0x2f
        /*010a*/ 	.short	(.L_56 - .L_55)
	.align		4
.L_55:
        /*010c*/ 	.word	index@(_ZN7cutlass13device_kernelIN5flash19enable_sm80_to_sm89INS1_16FlashAttnFwdSm80INS1_25CollectiveMainloopFwdSm80ILi8ELi1ELb1EN4cute5tupleIJNS5_1CILi128EEES8_S8_EEELi128ENS_10bfloat16_tEfNS_4arch4Sm80ELb0ELb0ELb0ELb0ELb0ELb0ELb1ELb1EEENS1_21CollectiveEpilogueFwdIS9_NS6_IJNS7_ILi1EEESF_SF_EEESA_SC_Li256ELb0ELb1ELb1ELb0EEENS1_19SingleTileSchedulerILb0ELb1ELb1ELi128EEEEEEEEEvNT_6ParamsE)
        /*0110*/ 	.word	0x00000004


	//----- nvinfo : EIATTR_FRAME_SIZE
	.align		4
.L_56:
        /*0114*/ 	.byte	0x04, 0x11
        /*0116*/ 	.short	(.L_58 - .L_57)
	.align		4
.L_57:
        /*0118*/ 	.word	index@(_ZN7cutlass13device_kernelIN5flash19enable_sm80_to_sm89INS1_16FlashAttnFwdSm80INS1_25CollectiveMainloopFwdSm80ILi8ELi1ELb1EN4cute5tupleIJNS5_1CILi128EEES8_S8_EEELi128ENS_10bfloat16_tEfNS_4arch4Sm80ELb0ELb0ELb0ELb0ELb0ELb0ELb1ELb1EEENS1_21CollectiveEpilogueFwdIS9_NS6_IJNS7_ILi1EEESF_SF_EEESA_SC_Li256ELb0ELb1ELb1ELb0EEENS1_19SingleTileSchedulerILb0ELb1ELb1ELi128EEEEEEEEEvNT_6ParamsE)
        /*011c*/ 	.word	0x00000000


	//----- nvinfo : EIATTR_REGCOUNT
	.align		4
.L_58:
        /*0120*/ 	.byte	0x04, 0x2f
        /*0122*/ 	.short	(.L_60 - .L_59)
	.align		4
.L_59:
        /*0124*/ 	.word	index@(_ZN7cutlass13device_kernelIN5flash19enable_sm80_to_sm89INS1_16FlashAttnFwdSm80INS1_25CollectiveMainloopFwdSm80ILi8ELi1ELb1EN4cute5tupleIJNS5_1CILi128EEENS7_ILi112EEES8_EEELi128ENS_10bfloat16_tEfNS_4arch4Sm80ELb1ELb0ELb1ELb1ELb0ELb1ELb1ELb1EEENS1_21CollectiveEpilogueFwdINS6_IJS8_S8_S9_EEENS6_IJNS7_ILi1EEESH_SH_EEESB_SD_Li256ELb1ELb1ELb1ELb0EEENS1_36VarlenDynamicPersistentTileSchedulerILi128ELi112ELi256ELi256ELb1ELb1ELb0ELb1ELb1ELb1EEEEEEEEEvNT_6ParamsE)
        /*0128*/ 	.word	0x00000004


	//----- nvinfo : EIATTR_FRAME_SIZE
	.align		4
.L_60:
        /*012c*/ 	.byte	0x04, 0x11
        /*012e*/ 	.short	(.L_62 - .L_61)
	.align		4
.L_61:
        /*0130*/ 	.word	index@(_ZN7cutlass13device_kernelIN5flash19enable_sm80_to_sm89INS1_16FlashAttnFwdSm80INS1_25CollectiveMainloopFwdSm80ILi8ELi1ELb1EN4cute5tupleIJNS5_1CILi128EEENS7_ILi112EEES8_EEELi128ENS_10bfloat16_tEfNS_4arch4Sm80ELb1ELb0ELb1ELb1ELb0ELb1ELb1ELb1EEENS1_21CollectiveEpilogueFwdINS6_IJS8_S8_S9_EEENS6_IJNS7_ILi1EEESH_SH_EEESB_SD_Li256ELb1ELb1ELb1ELb0EEENS1_36VarlenDynamicPersistentTileSchedulerILi128ELi112ELi256ELi256ELb1ELb1ELb0ELb1ELb1ELb1EEEEEEEEEvNT_6ParamsE)
        /*0134*/ 	.word	0x00000000


	//----- nvinfo : EIATTR_REGCOUNT
	.align		4
.L_62:
        /*0138*/ 	.byte	0x04, 0x2f
        /*013a*/ 	.short	(.L_64 - .L_63)
	.align		4
.L_63:
        /*013c*/ 	.word	index@(_ZN7cutlass13device_kernelIN5flash19enable_sm80_to_sm89INS1_16FlashAttnFwdSm80INS1_25CollectiveMainloopFwdSm80ILi8ELi1ELb1EN4cute5tupleIJNS5_1CILi128EEENS7_ILi112EEES8_EEELi128ENS_10bfloat16_tEfNS_4arch4Sm80ELb1ELb0ELb1ELb1ELb0ELb0ELb1ELb1EEENS1_21CollectiveEpilogueFwdINS6_IJS8_S8_S9_EEENS6_IJNS7_ILi1EEESH_SH_EEESB_SD_Li256ELb1ELb1ELb1ELb0EEENS1_36VarlenDynamicPersistentTileSchedulerILi128ELi112ELi256ELi256ELb1ELb1ELb0ELb1ELb1ELb1EEEEEEEEEvNT_6ParamsE)
        /*0140*/ 	.word	0x00000004


	//----- nvinfo : EIATTR_FRAME_SIZE
	.align		4
.L_64:
        /*0144*/ 	.byte	0x04, 0x11
        /*0146*/ 	.short	(.L_66 - .L_65)
	.align		4
.L_65:
        /*0148*/ 	.word	index@(_ZN7cutlass13device_kernelIN5flash19enable_sm80_to_sm89INS1_16FlashAttnFwdSm80INS1_25CollectiveMainloopFwdSm80ILi8ELi1ELb1EN4cute5tupleIJNS5_1CILi128EEENS7_ILi112EEES8_EEELi128ENS_10bfloat16_tEfNS_4arch4Sm80ELb1ELb0ELb1ELb1ELb0ELb0ELb1ELb1EEENS1_21CollectiveEpilogueFwdINS6_IJS8_S8_S9_EEENS6_IJNS7_ILi1EEESH_SH_EEESB_SD_Li256ELb1ELb1ELb1ELb0EEENS1_36VarlenDynamicPersistentTileSchedulerILi128ELi112ELi256ELi256ELb1ELb1ELb0ELb1ELb1ELb1EEEEEEEEEvNT_6ParamsE)
        /*014c*/ 	.word	0x00000000


	//----- nvinfo : EIATTR_REGCOUNT
	.align		4
.L_66:
        /*0150*/ 	.byte	0x04, 0x2f
        /*0152*/ 	.short	(.L_68 - .L_67)
	.align		4
.L_67:
        /*0154*/ 	.word	index@(_ZN7cutlass13device_kernelIN5flash19enable_sm80_to_sm89INS1_16FlashAttnFwdSm80INS1_25CollectiveMainloopFwdSm80ILi4ELi1ELb0EN4cute5tupleIJNS5_1CILi128EEENS7_ILi64EEES8_EEELi128ENS_10bfloat16_tEfNS_4arch4Sm80ELb1ELb0ELb1ELb0ELb0ELb0ELb1ELb1EEENS1_21CollectiveEpilogueFwdINS6_IJS8_S8_S9_EEENS6_IJNS7_ILi1EEESH_SH_EEESB_SD_Li128ELb0ELb1ELb1ELb0EEENS1_30DynamicPersistentTileSchedulerILi128ELi128ELb1ELb1ELb0EEEEEEEEEvNT_6ParamsE)
        /*0158*/ 	.word	0x00000004


	//----- nvinfo : EIATTR_FRAME_SIZE
	.align		4
.L_68:
        /*015c*/ 	.byte	0x04, 0x11
        /*015e*/ 	.short	(.L_70 - .L_69)
	.align		4
.L_69:
        /*0160*/ 	.word	index@(_ZN7cutlass13device_kernelIN5flash19enable_sm80_to_sm89INS1_16FlashAttnFwdSm80INS1_25CollectiveMainloopFwdSm80ILi4ELi1ELb0EN4cute5tupleIJNS5_1CILi128EEENS7_ILi64EEES8_EEELi128ENS_10bfloat16_tEfNS_4arch4Sm80ELb1ELb0ELb1ELb0ELb0ELb0ELb1ELb1EEENS1_21CollectiveEpilogueFwdINS6_IJS8_S8_S9_EEENS6_IJNS7_ILi1EEESH_SH_EEESB_SD_Li128ELb0ELb1ELb1ELb0EEENS1_30DynamicPersistentTileSchedulerILi128ELi128ELb1ELb1ELb0EEEEEEEEEvNT_6ParamsE)
        /*0164*/ 	.word	0x00000000


	//----- nvinfo : EIATTR_REGCOUNT
	.align		4
.L_70:
        /*0168*/ 	.byte	0x04, 0x2f
        /*016a*/ 	.short	(.L_72 - .L_71)
	.align		4
.L_71:
        /*016c*/ 	.word	index@(_ZN7cutlass13device_kernelIN5flash19enable_sm80_to_sm89INS1_16FlashAttnFwdSm80INS1_25CollectiveMainloopFwdSm80ILi8ELi1ELb1EN4cute5tupleIJNS5_1CILi128EEENS7_ILi96EEES8_EEELi128ENS_10bfloat16_tEfNS_4arch4Sm80ELb0ELb1ELb1ELb1ELb0ELb1ELb1ELb1EEENS1_21CollectiveEpilogueFwdINS6_IJS8_S8_S9_EEENS6_IJNS7_ILi1EEESH_SH_EEESB_SD_Li256ELb1ELb1ELb1ELb0EEENS1_36VarlenDynamicPersistentTileSchedulerILi128ELi96ELi256ELi256ELb1ELb1ELb0ELb1ELb0ELb1EEEEEEEEEvNT_6ParamsE)
        /*0170*/ 	.word	0x00000004


	//----- nvinfo : EIATTR_FRAME_SIZE
	.align		4
.L_72:
        /*0174*/ 	.byte	0x04, 0x11
        /*0176*/ 	.short	(.L_74 - .L_73)
	.align		4
.L_73:
        /*0178*/ 	.word	index@(_ZN7cutlass13device_kernelIN5flash19enable_sm80_to_sm89INS1_16FlashAttnFwdSm80INS1_25CollectiveMainloopFwdSm80ILi8ELi1ELb1EN4cute5tupleIJNS5_1CILi128EEENS7_ILi96EEES8_EEELi128ENS_10bfloat16_tEfNS_4arch4Sm80ELb0ELb1ELb1ELb1ELb0ELb1ELb1ELb1EEENS1_21CollectiveEpilogueFwdINS6_IJS8_S8_S9_EEENS6_IJNS7_ILi1EEESH_SH_EEESB_SD_Li256ELb1ELb1ELb1ELb0EEENS1_36VarlenDynamicPersistentTileSchedulerILi128ELi96ELi256ELi256ELb1ELb1ELb0ELb1ELb0ELb1EEEEEEEEEvNT_6ParamsE)
        /*017c*/ 	.word	0x00000000


	//----- nvinfo : EIATTR_REGCOUNT
	.align		4
.L_74:
        /*0180*/ 	.byte	0x04, 0x2f
        /*0182*/ 	.short	(.L_76 - .L_75)
	.align		4
.L_75:
        /*0184*/ 	.word	index@(_ZN7cutlass13device_kernelIN5flash19enable_sm80_to_sm89INS1_16FlashAttnFwdSm80INS1_25CollectiveMainloopFwdSm80ILi8ELi1ELb1EN4cute5tupleIJNS5_1CILi128EEENS7_ILi96EEES8_EEELi128ENS_10bfloat16_tEfNS_4arch4Sm80ELb0ELb1ELb1ELb1ELb0ELb0ELb1ELb1EEENS1_21CollectiveEpilogueFwdINS6_IJS8_S8_S9_EEENS6_IJNS7_ILi1EEESH_SH_EEESB_SD_Li256ELb1ELb1ELb1ELb0EEENS1_36VarlenDynamicPersistentTileSchedulerILi128ELi96ELi256ELi256ELb1ELb1ELb0ELb1ELb0ELb1EEEEEEEEEvNT_6ParamsE)
        /*0188*/ 	.word	0x00000004


	//----- nvinfo : EIATTR_FRAME_SIZE
	.align		4
.L_76:
        /*018c*/ 	.byte	0x04, 0x11
        /*018e*/ 	.short	(.L_78 - .L_77)
	.align		4
.L_77:
        /*0190*/ 	.word	index@(_ZN7cutlass13device_kernelIN5flash19enable_sm80_to_sm89INS1_16FlashAttnFwdSm80INS1_25CollectiveMainloopFwdSm80ILi8ELi1ELb1EN4cute5tupleIJNS5_1CILi128EEENS7_ILi96EEES8_EEELi128ENS_10bfloat16_tEfNS_4arch4Sm80ELb0ELb1ELb1ELb1ELb0ELb0ELb1ELb1EEENS1_21CollectiveEpilogueFwdINS6_IJS8_S8_S9_EEENS6_IJNS7_ILi1EEESH_SH_EEESB_SD_Li256ELb1ELb1ELb1ELb0EEENS1_36VarlenDynamicPersistentTileSchedulerILi128ELi96ELi256ELi256ELb1ELb1ELb0ELb1ELb0ELb1EEEEEEEEEvNT_6ParamsE)
        /*0194*/ 	.word	0x00000000


	//----- nvinfo : EIATTR_REGCOUNT
	.align		4
.L_78:
        /*0198*/ 	.byte	0x04, 0x2f
        /*019a*/ 	.short	(.L_80 - .L_79)
	.align		4
.L_79:
        /*019c*/ 	.word	index@(_ZN7cutlass13device_kernelIN5flash19enable_sm80_to_sm89INS1_16FlashAttnFwdSm80INS1_25CollectiveMainloopFwdSm80ILi4ELi1ELb0EN4cute5tupleIJNS5_1CILi128EEENS7_ILi48EEES8_EEELi128ENS_10bfloat16_tEfNS_4arch4Sm80ELb0ELb1ELb1ELb0ELb0ELb0ELb1ELb1EEENS1_21CollectiveEpilogueFwdINS6_IJS8_S8_S9_EEENS6_IJNS7_ILi1EEESH_SH_EEESB_SD_Li128ELb0ELb1ELb1ELb0EEENS1_19SingleTileSchedulerILb0ELb1ELb1ELi128EEEEEEEEEvNT_6ParamsE)
        /*01a0*/ 	.word	0x00000004


	//----- nvinfo : EIATTR_FRAME_SIZE
	.align		4
.L_80:
        /*01a4*/ 	.byte	0x04, 0x11
        /*01a6*/ 	.short	(.L_82 - .L_81)
	.align		4
.L_81:
        /*01a8*/ 	.word	index@(_ZN7cutlass13device_kernelIN5flash19enable_sm80_to_sm89INS1_16FlashAttnFwdSm80INS1_25CollectiveMainloopFwdSm80ILi4ELi1ELb0EN4cute5tupleIJNS5_1CILi128EEENS7_ILi48EEES8_EEELi128ENS_10bfloat16_tEfNS_4arch4Sm80ELb0ELb1ELb1ELb0ELb0ELb0ELb1ELb1EEENS1_21CollectiveEpilogueFwdINS6_IJS8_S8_S9_EEENS6_IJNS7_ILi1EEESH_SH_EEESB_SD_Li128ELb0ELb1ELb1ELb0EEENS1_19SingleTileSchedulerILb0ELb1ELb1ELi128EEEEEEEEEvNT_6ParamsE)
        /*01ac*/ 	.word	0x00000000


	//----- nvinfo : EIATTR_REGCOUNT
	.align		4
.L_82:
        /*01b0*/ 	.byte	0x04, 0x2f
        /*01b2*/ 	.short	(.L_84 - .L_83)
	.align		4
.L_83:
        /*01b4*/ 	.word	index@(_ZN7cutlass13device_kernelIN5flash19enable_sm80_to_sm89INS1_16FlashAttnFwdSm80INS1_25CollectiveMainloopFwdSm80ILi8ELi1ELb1EN4cute5tupleIJNS5_1CILi128EEENS7_ILi112EEES8_EEELi128ENS_10bfloat16_tEfNS_4arch4Sm80ELb0ELb0ELb1ELb1ELb0ELb1ELb1ELb1EEENS1_21CollectiveEpilogueFwdINS6_IJS8_S8_S9_EEENS6_IJNS7_ILi1EEESH_SH_EEESB_SD_Li256ELb1ELb1ELb1ELb0EEENS1_36VarlenDynamicPersistentTileSchedulerILi128ELi112ELi256ELi256ELb1ELb1ELb0ELb0ELb1ELb1EEEEEEEEEvNT_6ParamsE)
        /*01b8*/ 	.word	0x00000004


	//----- nvinfo : EIATTR_FRAME_SIZE
	.align		4
.L_84:
        /*01bc*/ 	.byte	0x04, 0x11
        /*01be*/ 	.short	(.L_86 - .L_85)
	.align		4
.L_85:
        /*01c0*/ 	.word	index@(_ZN7cutlass13device_kernelIN5flash19enable_sm80_to_sm89INS1_16FlashAttnFwdSm80INS1_25CollectiveMainloopFwdSm80ILi8ELi1ELb1EN4cute5tupleIJNS5_1CILi128EEENS7_ILi112EEES8_EEELi128ENS_10bfloat16_tEfNS_4arch4Sm80ELb0ELb0ELb1ELb1ELb0ELb1ELb1ELb1EEENS1_21CollectiveEpilogueFwdINS6_IJS8_S8_S9_EEENS6_IJNS7_ILi1EEESH_SH_EEESB_SD_Li256ELb1ELb1ELb1ELb0EEENS1_36VarlenDynamicPersistentTileSchedulerILi128ELi112ELi256ELi256ELb1ELb1ELb0ELb0ELb1ELb1EEEEEEEEEvNT_6ParamsE)
        /*01c4*/ 	.word	0x00000000


	//----- nvinfo : EIATTR_REGCOUNT
	.align		4
.L_86:
        /*01c8*/ 	.byte	0x04, 0x2f
        /*01ca*/ 	.short	(.L_88 - .L_87)
	.align		4
.L_87:
        /*01cc*/ 	.word	index@(_ZN7cutlass13device_kernelIN5flash19enable_sm80_to_sm89INS1_16FlashAttnFwdSm80INS1_25CollectiveMainloopFwdSm80ILi8ELi1ELb1EN4cute5tupleIJNS5_1CILi128EEENS7_ILi112EEES8_EEELi128ENS_10bfloat16_tEfNS_4arch4Sm80ELb0ELb0ELb1ELb1ELb0ELb0ELb1ELb1EEENS1_21CollectiveEpilogueFwdINS6_IJS8_S8_S9_EEENS6_IJNS7_ILi1EEESH_SH_EEESB_SD_Li256ELb1ELb1ELb1ELb0EEENS1_36VarlenDynamicPersistentTileSchedulerILi128ELi112ELi256ELi256ELb1ELb1ELb0ELb0ELb1ELb1EEEEEEEEEvNT_6ParamsE)
        /*01d0*/ 	.word	0x00000004


	//----- nvinfo : EIATTR_FRAME_SIZE
	.align		4
.L_88:
        /*01d4*/ 	.byte	0x04, 0x11
        /*01d6*/ 	.short	(.L_90 - .L_89)
	.align		4
.L_89:
        /*01d8*/ 	.word	index@(_ZN7cutlass13device_kernelIN5flash19enable_sm80_to_sm89INS1_16FlashAttnFwdSm80INS1_25CollectiveMainloopFwdSm80ILi8ELi1ELb1EN4cute5tupleIJNS5_1CILi128EEENS7_ILi112EEES8_EEELi128ENS_10bfloat16_tEfNS_4arch4Sm80ELb0ELb0ELb1ELb1ELb0ELb0ELb1ELb1EEENS1_21CollectiveEpilogueFwdINS6_IJS8_S8_S9_EEENS6_IJNS7_ILi1EEESH_SH_EEESB_SD_Li256ELb1ELb1ELb1ELb0EEENS1_36VarlenDynamicPersistentTileSchedulerILi128ELi112ELi256ELi256ELb1ELb1ELb0ELb0ELb1ELb1EEEEEEEEEvNT_6ParamsE)
        /*01dc*/ 	.word	0x00000000


	//----- nvinfo : EIATTR_REGCOUNT
	.align		4
.L_90:
        /*01e0*/ 	.byte	0x04, 0x2f
        /*01e2*/ 	.short	(.L_92 - .L_91)
	.align		4
.L_91:
        /*01e4*/ 	.word	index@(_ZN7cutlass13device_kernelIN5flash19enable_sm80_to_sm89INS1_16FlashAttnFwdSm80INS1_25CollectiveMainloopFwdSm80ILi4ELi1ELb0EN4cute5tupleIJNS5_1CILi128EEENS7_ILi64EEES8_EEELi128ENS_10bfloat16_tEfNS_4arch4Sm80ELb0ELb0ELb1ELb0ELb0ELb0ELb1ELb1EEENS1_21CollectiveEpilogueFwdINS6_IJS8_S8_S9_EEENS6_IJNS7_ILi1EEESH_SH_EEESB_SD_Li128ELb0ELb1ELb1ELb0EEENS1_19SingleTileSchedulerILb0ELb1ELb1ELi128EEEEEEEEEvNT_6ParamsE)
        /*01e8*/ 	.word	0x00000004


	//----- nvinfo : EIATTR_FRAME_SIZE
	.align		4
.L_92:
        /*01ec*/ 	.byte	0x04, 0x11
        /*01ee*/ 	.short	(.L_94 - .L_93)
	.align		4
.L_93:
        /*01f0*/ 	.word	index@(_ZN7cutlass13device_kernelIN5flash19enable_sm80_to_sm89INS1_16FlashAttnFwdSm80INS1_25CollectiveMainloopFwdSm80ILi4ELi1ELb0EN4cute5tupleIJNS5_1CILi128EEENS7_ILi64EEES8_EEELi128ENS_10bfloat16_tEfNS_4arch4Sm80ELb0ELb0ELb1ELb0ELb0ELb0ELb1ELb1EEENS1_21CollectiveEpilogueFwdINS6_IJS8_S8_S9_EEENS6_IJNS7_ILi1EEESH_SH_EEESB_SD_Li128ELb0ELb1ELb1ELb0EEENS1_19SingleTileSchedulerILb0ELb1ELb1ELi128EEEEEEEEEvNT_6ParamsE)
        /*01f4*/ 	.word	0x00000000


	//----- nvinfo : EIATTR_REGCOUNT
	.align		4
.L_94:
        /*01f8*/ 	.byte	0x04, 0x2f
        /*01fa*/ 	.short	(.L_96 - .L_95)
	.align		4
.L_95:
        /*01fc*/ 	.word	index@(_ZN7cutlass13device_kernelIN5flash19enable_sm80_to_sm89INS1_16FlashAttnFwdSm80INS1_25CollectiveMainloopFwdSm80ILi8ELi1ELb1EN4cute5tupleIJNS5_1CILi128EEES8_S8_EEELi128ENS_10bfloat16_tEfNS_4arch4Sm80ELb1ELb0ELb1ELb0ELb0ELb0ELb1ELb1EEENS1_21CollectiveEpilogueFwdIS9_NS6_IJNS7_ILi1EEESF_SF_EEESA_SC_Li256ELb0ELb1ELb1ELb0EEENS1_30DynamicPersistentTileSchedulerILi256ELi256ELb1ELb1ELb0EEEEEEEEEvNT_6ParamsE)
        /*0200*/ 	.word	0x00000004


	//----- nvinfo : EIATTR_FRAME_SIZE
	.align		4
.L_96:
        /*0204*/ 	.byte	0x04, 0x11
        /*0206*/ 	.short	(.L_98 - .L_97)
	.align		4
.L_97:
        /*0208*/ 	.word	index@(_ZN7cutlass13device_kernelIN5flash19enable_sm80_to_sm89INS1_16FlashAttnFwdSm80INS1_25CollectiveMainloopFwdSm80ILi8ELi1ELb1EN4cute5tupleIJNS5_1CILi128EEES8_S8_EEELi128ENS_10bfloat16_tEfNS_4arch4Sm80ELb1ELb0ELb1ELb0ELb0ELb0ELb1ELb1EEENS1_21CollectiveEpilogueFwdIS9_NS6_IJNS7_ILi1EEESF_SF_EEESA_SC_Li256ELb0ELb1ELb1ELb0EEENS1_30DynamicPersistentTileSchedulerILi256ELi256ELb1ELb1ELb0EEEEEEEEEvNT_6ParamsE)
        /*020c*/ 	.word	0x00000000


	//----- nvinfo : EIATTR_REGCOUNT
	.align		4
.L_98:
        /*0210*/ 	.byte	0x04, 0x2f
        /*0212*/ 	.short	(.L_100 - .L_99)
	.align		4
.L_99:
        /*0214*/ 	.word	index@(_ZN7cutlass13device_kernelIN5flash19enable_sm80_to_sm89INS1_16FlashAttnFwdSm80INS1_25CollectiveMainloopFwdSm80ILi8ELi1ELb1EN4cute5tupleIJNS5_1CILi128EEENS7_ILi96EEES8_EEELi128ENS_10bfloat16_tEfNS_4arch4Sm80ELb0ELb1ELb1ELb0ELb0ELb0ELb1ELb1EEENS1_21CollectiveEpilogueFwdINS6_IJS8_S8_S9_EEENS6_IJNS7_ILi1EEESH_SH_EEESB_SD_Li256ELb0ELb1ELb1ELb0EEENS1_19SingleTileSchedulerILb0ELb1ELb1ELi128EEEEEEEEEvNT_6ParamsE)
        /*0218*/ 	.word	0x00000004


	//----- nvinfo : EIATTR_FRAME_SIZE
	.align		4
.L_100:
        /*021c*/ 	.byte	0x04, 0x11
        /*021e*/ 	.short	(.L_102 - .L_101)
	.align		4
.L_101:
        /*0220*/ 	.word	index@(_ZN7cutlass13device_kernelIN5flash19enable_sm80_to_sm89INS1_16FlashAttnFwdSm80INS1_25CollectiveMainloopFwdSm80ILi8ELi1ELb1EN4cute5tupleIJNS5_1CILi128EEENS7_ILi96EEES8_EEELi128ENS_10bfloat16_tEfNS_4arch4Sm80ELb0ELb1ELb1ELb0ELb0ELb0ELb1ELb1EEENS1_21CollectiveEpilogueFwdINS6_IJS8_S8_S9_EEENS6_IJNS7_ILi1EEESH_SH_EEESB_SD_Li256ELb0ELb1ELb1ELb0EEENS1_19SingleTileSchedulerILb0ELb1ELb1ELi128EEEEEEEEEvNT_6ParamsE)
        /*0224*/ 	.word	0x00000000


	//----- nvinfo : EIATTR_REGCOUNT
	.align		4
.L_102:
        /*0228*/ 	.byte	0x04, 0x2f
        /*022a*/ 	.short	(.L_104 - .L_103)
	.align		4
.L_103:
        /*022c*/ 	.word	index@(_ZN7cutlass13device_kernelIN5flash19enable_sm80_to_sm89INS1_16FlashAttnFwdSm80INS1_25CollectiveMainloopFwdSm80ILi8ELi1ELb1EN4cute5tupleIJNS5_1CILi128EEES8_S8_EEELi128ENS_10bfloat16_tEfNS_4arch4Sm80ELb0ELb0ELb1ELb0ELb0ELb0ELb1ELb1EEENS1_21CollectiveEpilogueFwdIS9_NS6_IJNS7_ILi1EEESF_SF_EEESA_SC_Li256ELb0ELb1ELb1ELb0EEENS1_19SingleTileSchedulerILb0ELb1ELb1ELi128EEEEEEEEEvNT_6ParamsE)
        /*0230*/ 	.word	0x00000004


	//----- nvinfo : EIATTR_FRAME_SIZE
	.align		4
.L_104:
        /*0234*/ 	.byte	0x04, 0x11
        /*0236*/ 	.short	(.L_106 - .L_105)
	.align		4
.L_105:
        /*0238*/ 	.word	index@(_ZN7cutlass13device_kernelIN5flash19enable_sm80_to_sm89INS1_16FlashAttnFwdSm80INS1_25CollectiveMainloopFwdSm80ILi8ELi1ELb1EN4cute5tupleIJNS5_1CILi128EEES8_S8_EEELi128ENS_10bfloat16_tEfNS_4arch4Sm80ELb0ELb0ELb1ELb0ELb0ELb0ELb1ELb1EEENS1_21CollectiveEpilogueFwdIS9_NS6_IJNS7_ILi1EEESF_SF_EEESA_SC_Li256ELb0ELb1ELb1ELb0EEENS1_19SingleTileSchedulerILb0ELb1ELb1ELi128EEEEEEEEEvNT_6ParamsE)
        /*023c*/ 	.word	0x00000000


	//----- nvinfo : EIATTR_MIN_STACK_SIZE
	.align		4
.L_106:
        /*0240*/ 	.byte	0x04, 0x12
        /*0242*/ 	.short	(.L_108 - .L_107)
	.align		4
.L_107:
        /*0244*/ 	.word	index@(_ZN7cutlass13device_kernelIN5flash19enable_sm80_to_sm89INS1_16FlashAttnFwdSm80INS1_25CollectiveMainloopFwdSm80ILi8ELi1ELb1EN4cute5tupleIJNS5_1CILi128EEES8_S8_EEELi128ENS_10bfloat16_tEfNS_4arch4Sm80ELb0ELb0ELb1ELb0ELb0ELb0ELb1ELb1EEENS1_21CollectiveEpilogueFwdIS9_NS6_IJNS7_ILi1EEESF_SF_EEESA_SC_Li256ELb0ELb1ELb1ELb0EEENS1_19SingleTileSchedulerILb0ELb1ELb1ELi128EEEEEEEEEvNT_6ParamsE)
        /*0248*/ 	.word	0x00000000


	//----- nvinfo : EIATTR_MIN_STACK_SIZE
	.align		4
.L_108:
        /*024c*/ 	.byte	0x04, 0x12
        /*024e*/ 	.short	(.L_110 - .L_109)
	.align		4
.L_109:
        /*0250*/ 	.word	index@(_ZN7cutlass13device_kernelIN5flash19enable_sm80_to_sm89INS1_16FlashAttnFwdSm80INS1_25CollectiveMainloopFwdSm80ILi8ELi1ELb1EN4cute5tupleIJNS5_1CILi128EEENS7_ILi96EEES8_EEELi128ENS_10bfloat16_tEfNS_4arch4Sm80ELb0ELb1ELb1ELb0ELb0ELb0ELb1ELb1EEENS1_21CollectiveEpilogueFwdINS6_IJS8_S8_S9_EEENS6_IJNS7_ILi1EEESH_SH_EEESB_SD_Li256ELb0ELb1ELb1ELb0EEENS1_19SingleTileSchedulerILb0ELb1ELb1ELi128EEEEEEEEEvNT_6ParamsE)
        /*0254*/ 	.word	0x00000000


	//----- nvinfo : EIATTR_MIN_STACK_SIZE
	.align		4
.L_110:
        /*0258*/ 	.byte	0x04, 0x12
        /*025a*/ 	.short	(.L_112 - .L_111)
	.align		4
.L_111:
        /*025c*/ 	.word	index@(_ZN7cutlass13device_kernelIN5flash19enable_sm80_to_sm89INS1_16FlashAttnFwdSm80INS1_25CollectiveMainloopFwdSm80ILi8ELi1ELb1EN4cute5tupleIJNS5_1CILi128EEES8_S8_EEELi128ENS_10bfloat16_tEfNS_4arch4Sm80ELb1ELb0ELb1ELb0ELb0ELb0ELb1ELb1EEENS1_21CollectiveEpilogueFwdIS9_NS6_IJNS7_ILi1EEESF_SF_EEESA_SC_Li256ELb0ELb1ELb1ELb0EEENS1_30DynamicPersistentTileSchedulerILi256ELi256ELb1ELb1ELb0EEEEEEEEEvNT_6ParamsE)
        /*0260*/ 	.word	0x00000000


	//----- nvinfo : EIATTR_MIN_STACK_SIZE
	.align		4
.L_112:
        /*0264*/ 	.byte	0x04, 0x12
        /*0266*/ 	.short	(.L_114 - .L_113)
	.align		4
.L_113:
        /*0268*/ 	.word	index@(_ZN7cutlass13device_kernelIN5flash19enable_sm80_to_sm89INS1_16FlashAttnFwdSm80INS1_25CollectiveMainloopFwdSm80ILi4ELi1ELb0EN4cute5tupleIJNS5_1CILi128EEENS7_ILi64EEES8_EEELi128ENS_10bfloat16_tEfNS_4arch4Sm80ELb0ELb0ELb1ELb0ELb0ELb0ELb1ELb1EEENS1_21CollectiveEpilogueFwdINS6_IJS8_S8_S9_EEENS6_IJNS7_ILi1EEESH_SH_EEESB_SD_Li128ELb0ELb1ELb1ELb0EEENS1_19SingleTileSchedulerILb0ELb1ELb1ELi128EEEEEEEEEvNT_6ParamsE)
        /*026c*/ 	.word	0x00000000


	//----- nvinfo : EIATTR_MIN_STACK_SIZE
	.align		4
.L_114:
        /*0270*/ 	.byte	0x04, 0x12
        /*0272*/ 	.short	(.L_116 - .L_115)
	.align		4
.L_115:
        /*0274*/ 	.word	index@(_ZN7cutlass13device_kernelIN5flash19enable_sm80_to_sm89INS1_16FlashAttnFwdSm80INS1_25CollectiveMainloopFwdSm80ILi8ELi1ELb1EN4cute5tupleIJNS5_1CILi128EEENS7_ILi112EEES8_EEELi128ENS_10bfloat16_tEfNS_4arch4Sm80ELb0ELb0ELb1ELb1ELb0ELb0ELb1ELb1EEENS1_21CollectiveEpilogueFwdINS6_IJS8_S8_S9_EEENS6_IJNS7_ILi1EEESH_SH_EEESB_SD_Li256ELb1ELb1ELb1ELb0EEENS1_36VarlenDynamicPersistentTileSchedulerILi128ELi112ELi256ELi256ELb1ELb1ELb0ELb0ELb1ELb1EEEEEEEEEvNT_6ParamsE)
        /*0278*/ 	.word	0x00000000


	//----- nvinfo : EIATTR_MIN_STACK_SIZE
	.align		4
.L_116:
        /*027c*/ 	.byte	0x04, 0x12
        /*027e*/ 	.short	(.L_118 - .L_117)
	.align		4
.L_117:
        /*0280*/ 	.word	index@(_ZN7cutlass13device_kernelIN5flash19enable_sm80_to_sm89INS1_16FlashAttnFwdSm80INS1_25CollectiveMainloopFwdSm80ILi8ELi1ELb1EN4cute5tupleIJNS5_1CILi128EEENS7_ILi112EEES8_EEELi128ENS_10bfloat16_tEfNS_4arch4Sm80ELb0ELb0ELb1ELb1ELb0ELb1ELb1ELb1EEENS1_21CollectiveEpilogueFwdINS6_IJS8_S8_S9_EEENS6_IJNS7_ILi1EEESH_SH_EEESB_SD_Li256ELb1ELb1ELb1ELb0EEENS1_36VarlenDynamicPersistentTileSchedulerILi128ELi112ELi256ELi256ELb1ELb1ELb0ELb0ELb1ELb1EEEEEEEEEvNT_6ParamsE)
        /*0284*/ 	.word	0x00000000


	//----- nvinfo : EIATTR_MIN_STACK_SIZE
	.align		4
.L_118:
        /*0288*/ 	.byte	0x04, 0x12
        /*028a*/ 	.short	(.L_120 - .L_119)
	.align		4
.L_119:
        /*028c*/ 	.word	index@(_ZN7cutlass13device_kernelIN5flash19enable_sm80_to_sm89INS1_16FlashAttnFwdSm80INS1_25CollectiveMainloopFwdSm80ILi4ELi1ELb0EN4cute5tupleIJNS5_1CILi128EEENS7_ILi48EEES8_EEELi128ENS_10bfloat16_tEfNS_4arch4Sm80ELb0ELb1ELb1ELb0ELb0ELb0ELb1ELb1EEENS1_21CollectiveEpilogueFwdINS6_IJS8_S8_S9_EEENS6_IJNS7_ILi1EEESH_SH_EEESB_SD_Li128ELb0ELb1ELb1ELb0EEENS1_19SingleTileSchedulerILb0ELb1ELb1ELi128EEEEEEEEEvNT_6ParamsE)
        /*0290*/ 	.word	0x00000000


	//----- nvinfo : EIATTR_MIN_STACK_SIZE
	.align		4
.L_120:
        /*0294*/ 	.byte	0x04, 0x12
        /*0296*/ 	.short	(.L_122 - .L_121)
	.align		4
.L_121:
        /*0298*/ 	.word	index@(_ZN7cutlass13device_kernelIN5flash19enable_sm80_to_sm89INS1_16FlashAttnFwdSm80INS1_25CollectiveMainloopFwdSm80ILi8ELi1ELb1EN4cute5tupleIJNS5_1CILi128EEENS7_ILi96EEES8_EEELi128ENS_10bfloat16_tEfNS_4arch4Sm80ELb0ELb1ELb1ELb1ELb0ELb0ELb1ELb1EEENS1_21CollectiveEpilogueFwdINS6_IJS8_S8_S9_EEENS6_IJNS7_ILi1EEESH_SH_EEESB_SD_Li256ELb1ELb1ELb1ELb0EEENS1_36VarlenDynamicPersistentTileSchedulerILi128ELi96ELi256ELi256ELb1ELb1ELb0ELb1ELb0ELb1EEEEEEEEEvNT_6ParamsE)
        /*029c*/ 	.word	0x00000000


	//----- nvinfo : EIATTR_MIN_STACK_SIZE
	.align		4
.L_122:
        /*02a0*/ 	.byte	0x04, 0x12
        /*02a2*/ 	.short	(.L_124 - .L_123)
	.align		4
.L_123:
        /*02a4*/ 	.word	index@(_ZN7cutlass13device_kernelIN5flash19enable_sm80_to_sm89INS1_16FlashAttnFwdSm80INS1_25CollectiveMainloopFwdSm80ILi8ELi1ELb1EN4cute5tupleIJNS5_1CILi128EEENS7_ILi96EEES8_EEELi128ENS_10bfloat16_tEfNS_4arch4Sm80ELb0ELb1ELb1ELb1ELb0ELb1ELb1ELb1EEENS1_21CollectiveEpilogueFwdINS6_IJS8_S8_S9_EEENS6_IJNS7_ILi1EEESH_SH_EEESB_SD_Li256ELb1ELb1ELb1ELb0EEENS1_36VarlenDynamicPersistentTileSchedulerILi128ELi96ELi256ELi256ELb1ELb1ELb0ELb1ELb0ELb1EEEEEEEEEvNT_6ParamsE)
        /*02a8*/ 	.word	0x00000000


	//----- nvinfo : EIATTR_MIN_STACK_SIZE
	.align		4
.L_124:
        /*02ac*/ 	.byte	0x04, 0x12
        /*02ae*/ 	.short	(.L_126 - .L_125)
	.align		4
.L_125:
        /*02b0*/ 	.word	index@(_ZN7cutlass13device_kernelIN5flash19enable_sm80_to_sm89INS1_16FlashAttnFwdSm80INS1_25CollectiveMainloopFwdSm80ILi4ELi1ELb0EN4cute5tupleIJNS5_1CILi128EEENS7_ILi64EEES8_EEELi128ENS_10bfloat16_tEfNS_4arch4Sm80ELb1ELb0ELb1ELb0ELb0ELb0ELb1ELb1EEENS1_21CollectiveEpilogueFwdINS6_IJS8_S8_S9_EEENS6_IJNS7_ILi1EEESH_SH_EEESB_SD_Li128ELb0ELb1ELb1ELb0EEENS1_30DynamicPersistentTileSchedulerILi128ELi128ELb1ELb1ELb0EEEEEEEEEvNT_6ParamsE)
        /*02b4*/ 	.word	0x00000000


	//----- nvinfo : EIATTR_MIN_STACK_SIZE
	.align		4
.L_126:
        /*02b8*/ 	.byte	0x04, 0x12
        /*02ba*/ 	.short	(.L_128 - .L_127)
	.align		4
.L_127:
        /*02bc*/ 	.word	index@(_ZN7cutlass13device_kernelIN5flash19enable_sm80_to_sm89INS1_16FlashAttnFwdSm80INS1_25CollectiveMainloopFwdSm80ILi8ELi1ELb1EN4cute5tupleIJNS5_1CILi128EEENS7_ILi112EEES8_EEELi128ENS_10bfloat16_tEfNS_4arch4Sm80ELb1ELb0ELb1ELb1ELb0ELb0ELb1ELb1EEENS1_21CollectiveEpilogueFwdINS6_IJS8_S8_S9_EEENS6_IJNS7_ILi1EEESH_SH_EEESB_SD_Li256ELb1ELb1ELb1ELb0EEENS1_36VarlenDynamicPersistentTileSchedulerILi128ELi112ELi256ELi256ELb1ELb1ELb0ELb1ELb1ELb1EEEEEEEEEvNT_6ParamsE)
        /*02c0*/ 	.word	0x00000000


	//----- nvinfo : EIATTR_MIN_STACK_SIZE
	.align		4
.L_128:
        /*02c4*/ 	.byte	0x04, 0x12
        /*02c6*/ 	.short	(.L_130 - .L_129)
	.align		4
.L_129:
        /*02c8*/ 	.word	index@(_ZN7cutlass13device_kernelIN5flash19enable_sm80_to_sm89INS1_16FlashAttnFwdSm80INS1_25CollectiveMainloopFwdSm80ILi8ELi1ELb1EN4cute5tupleIJNS5_1CILi128EEENS7_ILi112EEES8_EEELi128ENS_10bfloat16_tEfNS_4arch4Sm80ELb1ELb0ELb1ELb1ELb0ELb1ELb1ELb1EEENS1_21CollectiveEpilogueFwdINS6_IJS8_S8_S9_EEENS6_IJNS7_ILi1EEESH_SH_EEESB_SD_Li256ELb1ELb1ELb1ELb0EEENS1_36VarlenDynamicPersistentTileSchedulerILi128ELi112ELi256ELi256ELb1ELb1ELb0ELb1ELb1ELb1EEEEEEEEEvNT_6ParamsE)
        /*02cc*/ 	.word	0x00000000


	//----- nvinfo : EIATTR_MIN_STACK_SIZE
	.align		4
.L_130:
        /*02d0*/ 	.byte	0x04, 0x12
        /*02d2*/ 	.short	(.L_132 - .L_131)
	.align		4
.L_131:
        /*02d4*/ 	.word	index@(_ZN7cutlass13device_kernelIN5flash19enable_sm80_to_sm89INS1_16FlashAttnFwdSm80INS1_25CollectiveMainloopFwdSm80ILi8ELi1ELb1EN4cute5tupleIJNS5_1CILi128EEES8_S8_EEELi128ENS_10bfloat16_tEfNS_4arch4Sm80ELb0ELb0ELb0ELb0ELb0ELb0ELb1ELb1EEENS1_21CollectiveEpilogueFwdIS9_NS6_IJNS7_ILi1EEESF_SF_EEESA_SC_Li256ELb0ELb1ELb1ELb0EEENS1_19SingleTileSchedulerILb0ELb1ELb1ELi128EEEEEEEEEvNT_6ParamsE)
        /*02d8*/ 	.word	0x00000000


	//----- nvinfo : EIATTR_MIN_STACK_SIZE
	.align		4
.L_132:
        /*02dc*/ 	.byte	0x04, 0x12
        /*02de*/ 	.short	(.L_134 - .L_133)
	.align		4
.L_133:
        /*02e0*/ 	.word	index@(_ZN7cutlass13device_kernelIN5flash19enable_sm80_to_sm89INS1_16FlashAttnFwdSm80INS1_25CollectiveMainloopFwdSm80ILi8ELi1ELb1EN4cute5tupleIJNS5_1CILi128EEENS7_ILi96EEES8_EEELi128ENS_10bfloat16_tEfNS_4arch4Sm80ELb0ELb1ELb0ELb0ELb0ELb0ELb1ELb1EEENS1_21CollectiveEpilogueFwdINS6_IJS8_S8_S9_EEENS6_IJNS7_ILi1EEESH_SH_EEESB_SD_Li256ELb0ELb1ELb1ELb0EEENS1_19SingleTileSchedulerILb0ELb1ELb1ELi128EEEEEEEEEvNT_6ParamsE)
        /*02e4*/ 	.word	0x00000000


	//----- nvinfo : EIATTR_MIN_STACK_SIZE
	.align		4
.L_134:
        /*02e8*/ 	.byte	0x04, 0x12
        /*02ea*/ 	.short	(.L_136 - .L_135)
	.align		4
.L_135:
        /*02ec*/ 	.word	index@(_ZN7cutlass13device_kernelIN5flash19enable_sm80_to_sm89INS1_16FlashAttnFwdSm80INS1_25CollectiveMainloopFwdSm80ILi8ELi1ELb1EN4cute5tupleIJNS5_1CILi128EEES8_S8_EEELi128ENS_10bfloat16_tEfNS_4arch4Sm80ELb1ELb0ELb0ELb0ELb0ELb0ELb1ELb1EEENS1_21CollectiveEpilogueFwdIS9_NS6_IJNS7_ILi1EEESF_SF_EEESA_SC_Li256ELb0ELb1ELb1ELb0EEENS1_30DynamicPersistentTileSchedulerILi256ELi256ELb1ELb1ELb0EEEEEEEEEvNT_6ParamsE)
        /*02f0*/ 	.word	0x00000000


	//----- nvinfo : EIATTR_MIN_STACK_SIZE
	.align		4
.L_136:
        /*02f4*/ 	.byte	0x04, 0x12
        /*02f6*/ 	.short	(.L_138 - .L_137)
	.align		4
.L_137:
        /*02f8*/ 	.word	index@(_ZN7cutlass13device_kernelIN5flash19enable_sm80_to_sm89INS1_16FlashAttnFwdSm80INS1_25CollectiveMainloopFwdSm80ILi4ELi1ELb0EN4cute5tupleIJNS5_1CILi128EEENS7_ILi64EEES8_EEELi128ENS_10bfloat16_tEfNS_4arch4Sm80ELb0ELb0ELb0ELb0ELb0ELb0ELb1ELb1EEENS1_21CollectiveEpilogueFwdINS6_IJS8_S8_S9_EEENS6_IJNS7_ILi1EEESH_SH_EEESB_SD_Li128ELb0ELb1ELb1ELb0EEENS1_19SingleTileSchedulerILb0ELb1ELb1ELi128EEEEEEEEEvNT_6ParamsE)
        /*02fc*/ 	.word	0x00000000


	//----- nvinfo : EIATTR_MIN_STACK_SIZE
	.align		4
.L_138:
        /*0300*/ 	.byte	0x04, 0x12
        /*0302*/ 	.short	(.L_140 - .L_139)
	.align		4
.L_139:
        /*0304*/ 	.word	index@(_ZN7cutlass13device_kernelIN5flash19enable_sm80_to_sm89INS1_16FlashAttnFwdSm80INS1_25CollectiveMainloopFwdSm80ILi8ELi1ELb1EN4cute5tupleIJNS5_1CILi128EEENS7_ILi112EEES8_EEELi128ENS_10bfloat16_tEfNS_4arch4Sm80ELb0ELb0ELb0ELb1ELb0ELb0ELb1ELb1EEENS1_21CollectiveEpilogueFwdINS6_IJS8_S8_S9_EEENS6_IJNS7_ILi1EEESH_SH_EEESB_SD_Li256ELb1ELb1ELb1ELb0EEENS1_36VarlenDynamicPersistentTileSchedulerILi128ELi112ELi256ELi256ELb1ELb1ELb0ELb0ELb1ELb1EEEEEEEEEvNT_6ParamsE)
        /*0308*/ 	.word	0x00000000


	//----- nvinfo : EIATTR_MIN_STACK_SIZE
	.align		4
.L_140:
        /*030c*/ 	.byte	0x04, 0x12
        /*030e*/ 	.short	(.L_142 - .L_141)
	.align		4
.L_141:
        /*0310*/ 	.word	index@(_ZN7cutlass13device_kernelIN5flash19enable_sm80_to_sm89INS1_16FlashAttnFwdSm80INS1_25CollectiveMainloopFwdSm80ILi8ELi1ELb1EN4cute5tupleIJNS5_1CILi128EEENS7_ILi112EEES8_EEELi128ENS_10bfloat16_tEfNS_4arch4Sm80ELb0ELb0ELb0ELb1ELb0ELb1ELb1ELb1EEENS1_21CollectiveEpilogueFwdINS6_IJS8_S8_S9_EEENS6_IJNS7_ILi1EEESH_SH_EEESB_SD_Li256ELb1ELb1ELb1ELb0EEENS1_36VarlenDynamicPersistentTileSchedulerILi128ELi112ELi256ELi256ELb1ELb1ELb0ELb0ELb1ELb1EEEEEEEEEvNT_6ParamsE)
        /*0314*/ 	.word	0x00000000


	//----- nvinfo : EIATTR_MIN_STACK_SIZE
	.align		4
.L_142:
        /*0318*/ 	.byte	0x04, 0x12
        /*031a*/ 	.short	(.L_144 - .L_143)
	.align		4
.L_143:
        /*031c*/ 	.word	index@(_ZN7cutlass13device_kernelIN5flash19enable_sm80_to_sm89INS1_16FlashAttnFwdSm80INS1_25CollectiveMainloopFwdSm80ILi4ELi1ELb0EN4cute5tupleIJNS5_1CILi128EEENS7_ILi48EEES8_EEELi128ENS_10bfloat16_tEfNS_4arch4Sm80ELb0ELb1ELb0ELb0ELb0ELb0ELb1ELb1EEENS1_21CollectiveEpilogueFwdINS6_IJS8_S8_S9_EEENS6_IJNS7_ILi1EEESH_SH_EEESB_SD_Li128ELb0ELb1ELb1ELb0EEENS1_19SingleTileSchedulerILb0ELb1ELb1ELi128EEEEEEEEEvNT_6ParamsE)
        /*0320*/ 	.word	0x00000000


	//----- nvinfo : EIATTR_MIN_STACK_SIZE
	.align		4
.L_144:
        /*0324*/ 	.byte	0x04, 0x12
        /*0326*/ 	.short	(.L_146 - .L_145)
	.align		4
.L_145:
        /*0328*/ 	.word	index@(_ZN7cutlass13device_kernelIN5flash19enable_sm80_to_sm89INS1_16FlashAttnFwdSm80INS1_25CollectiveMainloopFwdSm80ILi8ELi1ELb1EN4cute5tupleIJNS5_1CILi128EEENS7_ILi96EEES8_EEELi128ENS_10bfloat16_tEfNS_4arch4Sm80ELb0ELb1ELb0ELb1ELb0ELb0ELb1ELb1EEENS1_21CollectiveEpilogueFwdINS6_IJS8_S8_S9_EEENS6_IJNS7_ILi1EEESH_SH_EEESB_SD_Li256ELb1ELb1ELb1ELb0EEENS1_36VarlenDynamicPersistentTileSchedulerILi128ELi96ELi256ELi256ELb1ELb1ELb0ELb1ELb0ELb1EEEEEEEEEvNT_6ParamsE)
        /*032c*/ 	.word	0x00000000


	//----- nvinfo : EIATTR_MIN_STACK_SIZE
	.align		4
.L_146:
        /*0330*/ 	.byte	0x04, 0x12
        /*0332*/ 	.short	(.L_148 - .L_147)
	.align		4
.L_147:
        /*0334*/ 	.word	index@(_ZN7cutlass13device_kernelIN5flash19enable_sm80_to_sm89INS1_16FlashAttnFwdSm80INS1_25CollectiveMainloopFwdSm80ILi8ELi1ELb1EN4cute5tupleIJNS5_1CILi128EEENS7_ILi96EEES8_EEELi128ENS_10bfloat16_tEfNS_4arch4Sm80ELb0ELb1ELb0ELb1ELb0ELb1ELb1ELb1EEENS1_21CollectiveEpilogueFwdINS6_IJS8_S8_S9_EEENS6_IJNS7_ILi1EEESH_SH_EEESB_SD_Li256ELb1ELb1ELb1ELb0EEENS1_36VarlenDynamicPersistentTileSchedulerILi128ELi96ELi256ELi256ELb1ELb1ELb0ELb1ELb0ELb1EEEEEEEEEvNT_6ParamsE)
        /*0338*/ 	.word	0x00000000


	//----- nvinfo : EIATTR_MIN_STACK_SIZE
	.align		4
.L_148:
        /*033c*/ 	.byte	0x04, 0x12
        /*033e*/ 	.short	(.L_150 - .L_149)
	.align		4
.L_149:
        /*0340*/ 	.word	index@(_ZN7cutlass13device_kernelIN5flash19enable_sm80_to_sm89INS1_16FlashAttnFwdSm80INS1_25CollectiveMainloopFwdSm80ILi4ELi1ELb0EN4cute5tupleIJNS5_1CILi128EEENS7_ILi64EEES8_EEELi128ENS_10bfloat16_tEfNS_4arch4Sm80ELb1ELb0ELb0ELb0ELb0ELb0ELb1ELb1EEENS1_21CollectiveEpilogueFwdINS6_IJS8_S8_S9_EEENS6_IJNS7_ILi1EEESH_SH_EEESB_SD_Li128ELb0ELb1ELb1ELb0EEENS1_30DynamicPersistentTileSchedulerILi128ELi128ELb1ELb1ELb0EEEEEEEEEvNT_6ParamsE)
        /*0344*/ 	.word	0x00000000


	//----- nvinfo : EIATTR_MIN_STACK_SIZE
	.align		4
.L_150:
        /*0348*/ 	.byte	0x04, 0x12
        /*034a*/ 	.short	(.L_152 - .L_151)
	.align		4
.L_151:
        /*034c*/ 	.word	index@(_ZN7cutlass13device_kernelIN5flash19enable_sm80_to_sm89INS1_16FlashAttnFwdSm80INS1_25CollectiveMainloopFwdSm80ILi8ELi1ELb1EN4cute5tupleIJNS5_1CILi128EEENS7_ILi112EEES8_EEELi128ENS_10bfloat16_tEfNS_4arch4Sm80ELb1ELb0ELb0ELb1ELb0ELb0ELb1ELb1EEENS1_21CollectiveEpilogueFwdINS6_IJS8_S8_S9_EEENS6_IJNS7_ILi1EEESH_SH_EEESB_SD_Li256ELb1ELb1ELb1ELb0EEENS1_36VarlenDynamicPersistentTileSchedulerILi128ELi112ELi256ELi256ELb1ELb1ELb0ELb1ELb1ELb1EEEEEEEEEvNT_6ParamsE)
        /*0350*/ 	.word	0x00000000


	//----- nvinfo : EIATTR_MIN_STACK_SIZE
	.align		4
.L_152:
        /*0354*/ 	.byte	0x04, 0x12
        /*0356*/ 	.short	(.L_154 - .L_153)
	.align		4
.L_153:
        /*0358*/ 	.word	index@(_ZN7cutlass13device_kernelIN5flash19enable_sm80_to_sm89INS1_16FlashAttnFwdSm80INS1_25CollectiveMainloopFwdSm80ILi8ELi1ELb1EN4cute5tupleIJNS5_1CILi128EEENS7_ILi112EEES8_EEELi128ENS_10bfloat16_tEfNS_4arch4Sm80ELb1ELb0ELb0ELb1ELb0ELb1ELb1ELb1EEENS1_21CollectiveEpilogueFwdINS6_IJS8_S8_S9_EEENS6_IJNS7_ILi1EEESH_SH_EEESB_SD_Li256ELb1ELb1ELb1ELb0EEENS1_36VarlenDynamicPersistentTileSchedulerILi128ELi112ELi256ELi256ELb1ELb1ELb0ELb1ELb1ELb1EEEEEEEEEvNT_6ParamsE)
        /*035c*/ 	.word	0x00000000
.L_154:


//--------------------- .nv.compat                --------------------------
	.section	.nv.compat,"",@"SHT_CUDA_COMPAT_INFO"
	.align	4
        /*0000*/ 	.byte	0x02, 0x09, 0x01, 0x00, 0x02, 0x02, 0x01, 0x00, 0x02, 0x05, 0x05, 0x00, 0x03, 0x07, 0x01, 0x01
        /*0010*/ 	.byte	0x02, 0x03, 0x00, 0x00, 0x02, 0x06, 0x01, 0x00, 0x04, 0x0b, 0x08, 0x00, 0x00, 0x00, 0x00, 0x00
        /*0020*/ 	.byte	0x00, 0x00, 0x00, 0x00


//--------------------- .nv.info._ZN7cutlass13device_kernelIN5flash19enable_sm80_to_sm89INS1_16FlashAttnFwdSm80INS1_25CollectiveMainloopFwdSm80ILi8ELi1ELb1EN4cute5tupleIJNS5_1CILi128EEES8_S8_EEELi128ENS_10bfloat16_tEfNS_4arch4Sm80ELb0ELb0ELb1ELb0ELb0ELb0ELb1ELb1EEENS1_21CollectiveEpilogueFwdIS9_NS6_IJNS7_ILi1EEESF_SF_EEESA_SC_Li256ELb0ELb1ELb1ELb0EEENS1_19SingleTileSchedulerILb0ELb1ELb1ELi128EEEEEEEEEvNT_6ParamsE --------------------------
	.section	.nv.info._ZN7cutlass13device_kernelIN5flash19enable_sm80_to_sm89INS1_16FlashAttnFwdSm80INS1_25CollectiveMainloopFwdSm80ILi8ELi1ELb1EN4cute5tupleIJNS5_1CILi128EEES8_S8_EEELi128ENS_10bfloat16_tEfNS_4arch4Sm80ELb0ELb0ELb1ELb0ELb0ELb0ELb1ELb1EEENS1_21CollectiveEpilogueFwdIS9_NS6_IJNS7_ILi1EEESF_SF_EEESA_SC_Li256ELb0ELb1ELb1ELb0EEENS1_19SingleTileSchedulerILb0ELb1ELb1ELi128EEEEEEEEEvNT_6ParamsE,"",@"SHT_CUDA_INFO"
	.sectionflags	@""
	.align	4


	//----- nvinfo : EIATTR_CUDA_API_VERSION
	.align		4
        /*0000*/ 	.byte	0x04, 0x37
        /*0002*/ 	.short	(.L_156 - .L_155)
.L_155:
        /*0004*/ 	.word	0x00000082


	//----- nvinfo : EIATTR_KPARAM_INFO
	.align		4
.L_156:
        /*0008*/ 	.byte	0x04, 0x17
        /*000a*/ 	.short	(.L_158 - .L_157)
.L_157:
        /*000c*/ 	.word	0x00000000
        /*0010*/ 	.short	0x0000
        /*0012*/ 	.short	0x0000
        /*0014*/ 	.byte	0x00, 0xf0, 0x61, 0x10


	//----- nvinfo : EIATTR_SPARSE_MMA_MASK
	.align		4
.L_158:
        /*0018*/ 	.byte	0x03, 0x50
        /*001a*/ 	.short	0x0000


	//----- nvinfo : EIATTR_MAXREG_COUNT
	.align		4
        /*001c*/ 	.byte	0x03, 0x1b
        /*001e*/ 	.short	0x00ff


	//----- nvinfo : EIATTR_MERCURY_ISA_VERSION
	.align		4
        /*0020*/ 	.byte	0x03, 0x5f
        /*0022*/ 	.short	0x0101


	//----- nvinfo : EIATTR_VRC_CTA_INIT_COUNT
	.align		4
        /*0024*/ 	.byte	0x02, 0x4a
	.zero		1
	.zero		1


	//----- nvinfo : EIATTR_EXIT_INSTR_OFFSETS
	.align		4
        /*0028*/ 	.byte	0x04, 0x1c
        /*002a*/ 	.short	(.L_160 - .L_159)


	//   ....[0]....
.L_159:
        /*002c*/ 	.word	0x00000010


	//----- nvinfo : EIATTR_MAX_THREADS
	.align		4
.L_160:
        /*0030*/ 	.byte	0x04, 0x05
        /*0032*/ 	.short	(.L_162 - .L_161)
.L_161:
        /*0034*/ 	.word	0x00000100
        /*0038*/ 	.word	0x00000001
        /*003c*/ 	.word	0x00000001


	//----- nvinfo : EIATTR_CBANK_PARAM_SIZE
	.align		4
.L_162:
        /*0040*/ 	.byte	0x03, 0x19
        /*0042*/ 	.short	0x0418


	//----- nvinfo : EIATTR_PARAM_CBANK
	.align		4
        /*0044*/ 	.byte	0x04, 0x0a
        /*0046*/ 	.short	(.L_164 - .L_163)
	.align		4
.L_163:
        /*0048*/ 	.word	index@(.nv.constant0._ZN7cutlass13device_kernelIN5flash19enable_sm80_to_sm89INS1_16FlashAttnFwdSm80INS1_25CollectiveMainloopFwdSm80ILi8ELi1ELb1EN4cute5tupleIJNS5_1CILi128EEES8_S8_EEELi128ENS_10bfloat16_tEfNS_4arch4Sm80ELb0ELb0ELb1ELb0ELb0ELb0ELb1ELb1EEENS1_21CollectiveEpilogueFwdIS9_NS6_IJNS7_ILi1EEESF_SF_EEESA_SC_Li256ELb0ELb1ELb1ELb0EEENS1_19SingleTileSchedulerILb0ELb1ELb1ELi128EEEEEEEEEvNT_6ParamsE)
        /*004c*/ 	.short	0x0380
        /*004e*/ 	.short	0x0418


	//----- nvinfo : EIATTR_SW_WAR
	.align		4
.L_164:
        /*0050*/ 	.byte	0x04, 0x36
        /*0052*/ 	.short	(.L_166 - .L_165)
.L_165:
        /*0054*/ 	.word	0x00000008
.L_166:


//--------------------- .nv.info._ZN7cutlass13device_kernelIN5flash19enable_sm80_to_sm89INS1_16FlashAttnFwdSm80INS1_25CollectiveMainloopFwdSm80ILi8ELi1ELb1EN4cute5tupleIJNS5_1CILi128EEENS7_ILi96EEES8_EEELi128ENS_10bfloat16_tEfNS_4arch4Sm80ELb0ELb1ELb1ELb0ELb0ELb0ELb1ELb1EEENS1_21CollectiveEpilogueFwdINS6_IJS8_S8_S9_EEENS6_IJNS7_ILi1EEESH_SH_EEESB_SD_Li256ELb0ELb1ELb1ELb0EEENS1_19SingleTileSchedulerILb0ELb1ELb1ELi128EEEEEEEEEvNT_6ParamsE --------------------------
	.section	.nv.info._ZN7cutlass13device_kernelIN5flash19enable_sm80_to_sm89INS1_16FlashAttnFwdSm80INS1_25CollectiveMainloopFwdSm80ILi8ELi1ELb1EN4cute5tupleIJNS5_1CILi128EEENS7_ILi96EEES8_EEELi128ENS_10bfloat16_tEfNS_4arch4Sm80ELb0ELb1ELb1ELb0ELb0ELb0ELb1ELb1EEENS1_21CollectiveEpilogueFwdINS6_IJS8_S8_S9_EEENS6_IJNS7_ILi1EEESH_SH_EEESB_SD_Li256ELb0ELb1ELb1ELb0EEENS1_19SingleTileSchedulerILb0ELb1ELb1ELi128EEEEEEEEEvNT_6ParamsE,"",@"SHT_CUDA_INFO"
	.sectionflags	@""
	.align	4


	//----- nvinfo : EIATTR_CUDA_API_VERSION
	.align		4
        /*0000*/ 	.byte	0x04, 0x37
        /*0002*/ 	.short	(.L_168 - .L_167)
.L_167:
        /*0004*/ 	.word	0x00000082


	//----- nvinfo : EIATTR_KPARAM_INFO
	.align		4
.L_168:
        /*0008*/ 	.byte	0x04, 0x17
        /*000a*/ 	.short	(.L_170 - .L_169)
.L_169:
        /*000c*/ 	.word	0x00000000
        /*0010*/ 	.short	0x0000
        /*0012*/ 	.short	0x0000
        /*0014*/ 	.byte	0x00, 0xf0, 0x61, 0x10


	//----- nvinfo : EIATTR_SPARSE_MMA_MASK
	.align		4
.L_170:
        /*0018*/ 	.byte	0x03, 0x50
        /*001a*/ 	.short	0x0000


	//----- nvinfo : EIATTR_MAXREG_COUNT
	.align		4
        /*001c*/ 	.byte	0x03, 0x1b
        /*001e*/ 	.short	0x00ff


	//----- nvinfo : EIATTR_MERCURY_ISA_VERSION
	.align		4
        /*0020*/ 	.byte	0x03, 0x5f
        /*0022*/ 	.short	0x0101


	//----- nvinfo : EIATTR_VRC_CTA_INIT_COUNT
	.align		4
        /*0024*/ 	.byte	0x02, 0x4a
	.zero		1
	.zero		1


	//----- nvinfo : EIATTR_EXIT_INSTR_OFFSETS
	.align		4
        /*0028*/ 	.byte	0x04, 0x1c
        /*002a*/ 	.short	(.L_172 - .L_171)


	//   ....[0]....
.L_171:
        /*002c*/ 	.word	0x00000010


	//----- nvinfo : EIATTR_MAX_THREADS
	.align		4
.L_172:
        /*0030*/ 	.byte	0x04, 0x05
        /*0032*/ 	.short	(.L_174 - .L_173)
.L_173:
        /*0034*/ 	.word	0x00000100
        /*0038*/ 	.word	0x00000001
        /*003c*/ 	.word	0x00000001


	//----- nvinfo : EIATTR_CBANK_PARAM_SIZE
	.align		4
.L_174:
        /*0040*/ 	.byte	0x03, 0x19
        /*0042*/ 	.short	0x0418


	//----- nvinfo : EIATTR_PARAM_CBANK
	.align		4
        /*0044*/ 	.byte	0x04, 0x0a
        /*0046*/ 	.short	(.L_176 - .L_175)
	.align		4
.L_175:
        /*0048*/ 	.word	index@(.nv.constant0._ZN7cutlass13device_kernelIN5flash19enable_sm80_to_sm89INS1_16FlashAttnFwdSm80INS1_25CollectiveMainloopFwdSm80ILi8ELi1ELb1EN4cute5tupleIJNS5_1CILi128EEENS7_ILi96EEES8_EEELi128ENS_10bfloat16_tEfNS_4arch4Sm80ELb0ELb1ELb1ELb0ELb0ELb0ELb1ELb1EEENS1_21CollectiveEpilogueFwdINS6_IJS8_S8_S9_EEENS6_IJNS7_ILi1EEESH_SH_EEESB_SD_Li256ELb0ELb1ELb1ELb0EEENS1_19SingleTileSchedulerILb0ELb1ELb1ELi128EEEEEEEEEvNT_6ParamsE)
        /*004c*/ 	.short	0x0380
        /*004e*/ 	.short	0x0418


	//----- nvinfo : EIATTR_SW_WAR
	.align		4
.L_176:
        /*0050*/ 	.byte	0x04, 0x36
        /*0052*/ 	.short	(.L_178 - .L_177)
.L_177:
        /*0054*/ 	.word	0x00000008
.L_178:


//--------------------- .nv.info._ZN7cutlass13device_kernelIN5flash19enable_sm80_to_sm89INS1_16FlashAttnFwdSm80INS1_25CollectiveMainloopFwdSm80ILi8ELi1ELb1EN4cute5tupleIJNS5_1CILi128EEES8_S8_EEELi128ENS_10bfloat16_tEfNS_4arch4Sm80ELb1ELb0ELb1ELb0ELb0ELb0ELb1ELb1EEENS1_21CollectiveEpilogueFwdIS9_NS6_IJNS7_ILi1EEESF_SF_EEESA_SC_Li256ELb0ELb1ELb1ELb0EEENS1_30DynamicPersistentTileSchedulerILi256ELi256ELb1ELb1ELb0EEEEEEEEEvNT_6ParamsE --------------------------
	.section	.nv.info._ZN7cutlass13device_kernelIN5flash19enable_sm80_to_sm89INS1_16FlashAttnFwdSm80INS1_25CollectiveMainloopFwdSm80ILi8ELi1ELb1EN4cute5tupleIJNS5_1CILi128EEES8_S8_EEELi128ENS_10bfloat16_tEfNS_4arch4Sm80ELb1ELb0ELb1ELb0ELb0ELb0ELb1ELb1EEENS1_21CollectiveEpilogueFwdIS9_NS6_IJNS7_ILi1EEESF_SF_EEESA_SC_Li256ELb0ELb1ELb1ELb0EEENS1_30DynamicPersistentTileSchedulerILi256ELi256ELb1ELb1ELb0EEEEEEEEEvNT_6ParamsE,"",@"SHT_CUDA_INFO"
	.sectionflags	@""
	.align	4


	//----- nvinfo : EIATTR_CUDA_API_VERSION
	.align		4
        /*0000*/ 	.byte	0x04, 0x37
        /*0002*/ 	.short	(.L_180 - .L_179)
.L_179:
        /*0004*/ 	.word	0x00000082


	//----- nvinfo : EIATTR_KPARAM_INFO
	.align		4
.L_180:
        /*0008*/ 	.byte	0x04, 0x17
        /*000a*/ 	.short	(.L_182 - .L_181)
.L_181:
        /*000c*/ 	.word	0x00000000
        /*0010*/ 	.short	0x0000
        /*0012*/ 	.short	0x0000
        /*0014*/ 	.byte	0x00, 0xf0, 0xa1, 0x10


	//----- nvinfo : EIATTR_SPARSE_MMA_MASK
	.align		4
.L_182:
        /*0018*/ 	.byte	0x03, 0x50
        /*001a*/ 	.short	0x0000


	//----- nvinfo : EIATTR_MAXREG_COUNT
	.align		4
        /*001c*/ 	.byte	0x03, 0x1b
        /*001e*/ 	.short	0x00ff


	//----- nvinfo : EIATTR_MERCURY_ISA_VERSION
	.align		4
        /*0020*/ 	.byte	0x03, 0x5f
        /*0022*/ 	.short	0x0101


	//----- nvinfo : EIATTR_VRC_CTA_INIT_COUNT
	.align		4
        /*0024*/ 	.byte	0x02, 0x4a
	.zero		1
	.zero		1


	//----- nvinfo : EIATTR_EXIT_INSTR_OFFSETS
	.align		4
        /*0028*/ 	.byte	0x04, 0x1c
        /*002a*/ 	.short	(.L_184 - .L_183)


	//   ....[0]....
.L_183:
        /*002c*/ 	.word	0x00000010


	//----- nvinfo : EIATTR_MAX_THREADS
	.align		4
.L_184:
        /*0030*/ 	.byte	0x04, 0x05
        /*0032*/ 	.short	(.L_186 - .L_185)
.L_185:
        /*0034*/ 	.word	0x00000100
        /*0038*/ 	.word	0x00000001
        /*003c*/ 	.word	0x00000001


	//----- nvinfo : EIATTR_CBANK_PARAM_SIZE
	.align		4
.L_186:
        /*0040*/ 	.byte	0x03, 0x19
        /*0042*/ 	.short	0x0428


	//----- nvinfo : EIATTR_PARAM_CBANK
	.align		4
        /*0044*/ 	.byte	0x04, 0x0a
        /*0046*/ 	.short	(.L_188 - .L_187)
	.align		4
.L_187:
        /*0048*/ 	.word	index@(.nv.constant0._ZN7cutlass13device_kernelIN5flash19enable_sm80_to_sm89INS1_16FlashAttnFwdSm80INS1_25CollectiveMainloopFwdSm80ILi8ELi1ELb1EN4cute5tupleIJNS5_1CILi128EEES8_S8_EEELi128ENS_10bfloat16_tEfNS_4arch4Sm80ELb1ELb0ELb1ELb0ELb0ELb0ELb1ELb1EEENS1_21CollectiveEpilogueFwdIS9_NS6_IJNS7_ILi1EEESF_SF_EEESA_SC_Li256ELb0ELb1ELb1ELb0EEENS1_30DynamicPersistentTileSchedulerILi256ELi256ELb1ELb1ELb0EEEEEEEEEvNT_6ParamsE)
        /*004c*/ 	.short	0x0380
        /*004e*/ 	.short	0x0428


	//----- nvinfo : EIATTR_SW_WAR
	.align		4
.L_188:
        /*0050*/ 	.byte	0x04, 0x36
        /*0052*/ 	.short	(.L_190 - .L_189)
.L_189:
        /*0054*/ 	.word	0x00000008
.L_190:


//--------------------- .nv.info._ZN7cutlass13device_kernelIN5flash19enable_sm80_to_sm89INS1_16FlashAttnFwdSm80INS1_25CollectiveMainloopFwdSm80ILi4ELi1ELb0EN4cute5tupleIJNS5_1CILi128EEENS7_ILi64EEES8_EEELi128ENS_10bfloat16_tEfNS_4arch4Sm80ELb0ELb0ELb1ELb0ELb0ELb0ELb1ELb1EEENS1_21CollectiveEpilogueFwdINS6_IJS8_S8_S9_EEENS6_IJNS7_ILi1EEESH_SH_EEESB_SD_Li128ELb0ELb1ELb1ELb0EEENS1_19SingleTileSchedulerILb0ELb1ELb1ELi128EEEEEEEEEvNT_6ParamsE --------------------------
	.section	.nv.info._ZN7cutlass13device_kernelIN5flash19enable_sm80_to_sm89INS1_16FlashAttnFwdSm80INS1_25CollectiveMainloopFwdSm80ILi4ELi1ELb0EN4cute5tupleIJNS5_1CILi128EEENS7_ILi64EEES8_EEELi128ENS_10bfloat16_tEfNS_4arch4Sm80ELb0ELb0ELb1ELb0ELb0ELb0ELb1ELb1EEENS1_21CollectiveEpilogueFwdINS6_IJS8_S8_S9_EEENS6_IJNS7_ILi1EEESH_SH_EEESB_SD_Li128ELb0ELb1ELb1ELb0EEENS1_19SingleTileSchedulerILb0ELb1ELb1ELi128EEEEEEEEEvNT_6ParamsE,"",@"SHT_CUDA_INFO"
	.sectionflags	@""
	.align	4


	//----- nvinfo : EIATTR_CUDA_API_VERSION
	.align		4
        /*0000*/ 	.byte	0x04, 0x37
        /*0002*/ 	.short	(.L_192 - .L_191)
.L_191:
        /*0004*/ 	.word	0x00000082


	//----- nvinfo : EIATTR_KPARAM_INFO
	.align		4
.L_192:
        /*0008*/ 	.byte	0x04, 0x17
        /*000a*/ 	.short	(.L_194 - .L_193)
.L_193:
        /*000c*/ 	.word	0x00000000
        /*0010*/ 	.short	0x0000
        /*0012*/ 	.short	0x0000
        /*0014*/ 	.byte	0x00, 0xf0, 0x61, 0x10


	//----- nvinfo : EIATTR_SPARSE_MMA_MASK
	.align		4
.L_194:
        /*0018*/ 	.byte	0x03, 0x50
        /*001a*/ 	.short	0x0000


	//----- nvinfo : EIATTR_MAXREG_COUNT
	.align		4
        /*001c*/ 	.byte	0x03, 0x1b
        /*001e*/ 	.short	0x00ff


	//----- nvinfo : EIATTR_MERCURY_ISA_VERSION
	.align		4
        /*0020*/ 	.byte	0x03, 0x5f
        /*0022*/ 	.short	0x0101


	//----- nvinfo : EIATTR_VRC_CTA_INIT_COUNT
	.align		4
        /*0024*/ 	.byte	0x02, 0x4a
	.zero		1
	.zero		1


	//----- nvinfo : EIATTR_EXIT_INSTR_OFFSETS
	.align		4
        /*0028*/ 	.byte	0x04, 0x1c
        /*002a*/ 	.short	(.L_196 - .L_195)


	//   ....[0]....
.L_195:
        /*002c*/ 	.word	0x00000010


	//----- nvinfo : EIATTR_MAX_THREADS
	.align		4
.L_196:
        /*0030*/ 	.byte	0x04, 0x05
        /*0032*/ 	.short	(.L_198 - .L_197)
.L_197:
        /*0034*/ 	.word	0x00000080
        /*0038*/ 	.word	0x00000001
        /*003c*/ 	.word	0x00000001


	//----- nvinfo : EIATTR_CBANK_PARAM_SIZE
	.align		4
.L_198:
        /*0040*/ 	.byte	0x03, 0x19
        /*0042*/ 	.short	0x0418


	//----- nvinfo : EIATTR_PARAM_CBANK
	.align		4
        /*0044*/ 	.byte	0x04, 0x0a
        /*0046*/ 	.short	(.L_200 - .L_199)
	.align		4
.L_199:
        /*0048*/ 	.word	index@(.nv.constant0._ZN7cutlass13device_kernelIN5flash19enable_sm80_to_sm89INS1_16FlashAttnFwdSm80INS1_25CollectiveMainloopFwdSm80ILi4ELi1ELb0EN4cute5tupleIJNS5_1CILi128EEENS7_ILi64EEES8_EEELi128ENS_10bfloat16_tEfNS_4arch4Sm80ELb0ELb0ELb1ELb0ELb0ELb0ELb1ELb1EEENS1_21CollectiveEpilogueFwdINS6_IJS8_S8_S9_EEENS6_IJNS7_ILi1EEESH_SH_EEESB_SD_Li128ELb0ELb1ELb1ELb0EEENS1_19SingleTileSchedulerILb0ELb1ELb1ELi128EEEEEEEEEvNT_6ParamsE)
        /*004c*/ 	.short	0x0380
        /*004e*/ 	.short	0x0418


	//----- nvinfo : EIATTR_SW_WAR
	.align		4
.L_200:
        /*0050*/ 	.byte	0x04, 0x36
        /*0052*/ 	.short	(.L_202 - .L_201)
.L_201:
        /*0054*/ 	.word	0x00000008
.L_202:


//--------------------- .nv.info._ZN7cutlass13device_kernelIN5flash19enable_sm80_to_sm89INS1_16FlashAttnFwdSm80INS1_25CollectiveMainloopFwdSm80ILi8ELi1ELb1EN4cute5tupleIJNS5_1CILi128EEENS7_ILi112EEES8_EEELi128ENS_10bfloat16_tEfNS_4arch4Sm80ELb0ELb0ELb1ELb1ELb0ELb0ELb1ELb1EEENS1_21CollectiveEpilogueFwdINS6_IJS8_S8_S9_EEENS6_IJNS7_ILi1EEESH_SH_EEESB_SD_Li256ELb1ELb1ELb1ELb0EEENS1_36VarlenDynamicPersistentTileSchedulerILi128ELi112ELi256ELi256ELb1ELb1ELb0ELb0ELb1ELb1EEEEEEEEEvNT_6ParamsE --------------------------
	.section	.nv.info._ZN7cutlass13device_kernelIN5flash19enable_sm80_to_sm89INS1_16FlashAttnFwdSm80INS1_25CollectiveMainloopFwdSm80ILi8ELi1ELb1EN4cute5tupleIJNS5_1CILi128EEENS7_ILi112EEES8_EEELi128ENS_10bfloat16_tEfNS_4arch4Sm80ELb0ELb0ELb1ELb1ELb0ELb0ELb1ELb1EEENS1_21CollectiveEpilogueFwdINS6_IJS8_S8_S9_EEENS6_IJNS7_ILi1EEESH_SH_EEESB_SD_Li256ELb1ELb1ELb1ELb0EEENS1_36VarlenDynamicPersistentTileSchedulerILi128ELi112ELi256ELi256ELb1ELb1ELb0ELb0ELb1ELb1EEEEEEEEEvNT_6ParamsE,"",@"SHT_CUDA_INFO"
	.sectionflags	@""
	.align	4


	//----- nvinfo : EIATTR_CUDA_API_VERSION
	.align		4
        /*0000*/ 	.byte	0x04, 0x37
        /*0002*/ 	.short	(.L_204 - .L_203)
.L_203:
        /*0004*/ 	.word	0x00000082


	//----- nvinfo : EIATTR_KPARAM_INFO
	.align		4
.L_204:
        /*0008*/ 	.byte	0x04, 0x17
        /*000a*/ 	.short	(.L_206 - .L_205)
.L_205:
        /*000c*/ 	.word	0x00000000
        /*0010*/ 	.short	0x0000
        /*0012*/ 	.short	0x0000
        /*0014*/ 	.byte	0x00, 0xf0, 0xe1, 0x10


	//----- nvinfo : EIATTR_SPARSE_MMA_MASK
	.align		4
.L_206:
        /*0018*/ 	.byte	0x03, 0x50
        /*001a*/ 	.short	0x0000


	//----- nvinfo : EIATTR_MAXREG_COUNT
	.align		4
        /*001c*/ 	.byte	0x03, 0x1b
        /*001e*/ 	.short	0x00ff


	//----- nvinfo : EIATTR_MERCURY_ISA_VERSION
	.align		4
        /*0020*/ 	.byte	0x03, 0x5f
        /*0022*/ 	.short	0x0101


	//----- nvinfo : EIATTR_VRC_CTA_INIT_COUNT
	.align		4
        /*0024*/ 	.byte	0x02, 0x4a
	.zero		1
	.zero		1


	//----- nvinfo : EIATTR_EXIT_INSTR_OFFSETS
	.align		4
        /*0028*/ 	.byte	0x04, 0x1c
        /*002a*/ 	.short	(.L_208 - .L_207)


	//   ....[0]....
.L_207:
        /*002c*/ 	.word	0x00000010


	//----- nvinfo : EIATTR_MAX_THREADS
	.align		4
.L_208:
        /*0030*/ 	.byte	0x04, 0x05
        /*0032*/ 	.short	(.L_210 - .L_209)
.L_209:
        /*0034*/ 	.word	0x00000100
        /*0038*/ 	.word	0x00000001
        /*003c*/ 	.word	0x00000001


	//----- nvinfo : EIATTR_CBANK_PARAM_SIZE
	.align		4
.L_210:
        /*0040*/ 	.byte	0x03, 0x19
        /*0042*/ 	.short	0x0438


	//----- nvinfo : EIATTR_PARAM_CBANK
	.align		4
        /*0044*/ 	.byte	0x04, 0x0a
        /*0046*/ 	.short	(.L_212 - .L_211)
	.align		4
.L_211:
        /*0048*/ 	.word	index@(.nv.constant0._ZN7cutlass13device_kernelIN5flash19enable_sm80_to_sm89INS1_16FlashAttnFwdSm80INS1_25CollectiveMainloopFwdSm80ILi8ELi1ELb1EN4cute5tupleIJNS5_1CILi128EEENS7_ILi112EEES8_EEELi128ENS_10bfloat16_tEfNS_4arch4Sm80ELb0ELb0ELb1ELb1ELb0ELb0ELb1ELb1EEENS1_21CollectiveEpilogueFwdINS6_IJS8_S8_S9_EEENS6_IJNS7_ILi1EEESH_SH_EEESB_SD_Li256ELb1ELb1ELb1ELb0EEENS1_36VarlenDynamicPersistentTileSchedulerILi128ELi112ELi256ELi256ELb1ELb1ELb0ELb0ELb1ELb1EEEEEEEEEvNT_6ParamsE)
        /*004c*/ 	.short	0x0380
        /*004e*/ 	.short	0x0438


	//----- nvinfo : EIATTR_SW_WAR
	.align		4
.L_212:
        /*0050*/ 	.byte	0x04, 0x36
        /*0052*/ 	.short	(.L_214 - .L_213)
.L_213:
        /*0054*/ 	.word	0x00000008
.L_214:


//--------------------- .nv.info._ZN7cutlass13device_kernelIN5flash19enable_sm80_to_sm89INS1_16FlashAttnFwdSm80INS1_25CollectiveMainloopFwdSm80ILi8ELi1ELb1EN4cute5tupleIJNS5_1CILi128EEENS7_ILi112EEES8_EEELi128ENS_10bfloat16_tEfNS_4arch4Sm80ELb0ELb0ELb1ELb1ELb0ELb1ELb1ELb1EEENS1_21CollectiveEpilogueFwdINS6_IJS8_S8_S9_EEENS6_IJNS7_ILi1EEESH_SH_EEESB_SD_Li256ELb1ELb1ELb1ELb0EEENS1_36VarlenDynamicPersistentTileSchedulerILi128ELi112ELi256ELi256ELb1ELb1ELb0ELb0ELb1ELb1EEEEEEEEEvNT_6ParamsE --------------------------
	.section	.nv.info._ZN7cutlass13device_kernelIN5flash19enable_sm80_to_sm89INS1_16FlashAttnFwdSm80INS1_25CollectiveMainloopFwdSm80ILi8ELi1ELb1EN4cute5tupleIJNS5_1CILi128EEENS7_ILi112EEES8_EEELi128ENS_10bfloat16_tEfNS_4arch4Sm80ELb0ELb0ELb1ELb1ELb0ELb1ELb1ELb1EEENS1_21CollectiveEpilogueFwdINS6_IJS8_S8_S9_EEENS6_IJNS7_ILi1EEESH_SH_EEESB_SD_Li256ELb1ELb1ELb1ELb0EEENS1_36VarlenDynamicPersistentTileSchedulerILi128ELi112ELi256ELi256ELb1ELb1ELb0ELb0ELb1ELb1EEEEEEEEEvNT_6ParamsE,"",@"SHT_CUDA_INFO"
	.sectionflags	@""
	.align	4


	//----- nvinfo : EIATTR_CUDA_API_VERSION
	.align		4
        /*0000*/ 	.byte	0x04, 0x37
        /*0002*/ 	.short	(.L_216 - .L_215)
.L_215:
        /*0004*/ 	.word	0x00000082


	//----- nvinfo : EIATTR_KPARAM_INFO
	.align		4
.L_216:
        /*0008*/ 	.byte	0x04, 0x17
        /*000a*/ 	.short	(.L_218 - .L_217)
.L_217:
        /*000c*/ 	.word	0x00000000
        /*0010*/ 	.short	0x0000
        /*0012*/ 	.short	0x0000
        /*0014*/ 	.byte	0x00, 0xf0, 0xe1, 0x10


	//----- nvinfo : EIATTR_SPARSE_MMA_MASK
	.align		4
.L_218:
        /*0018*/ 	.byte	0x03, 0x50
        /*001a*/ 	.short	0x0000


	//----- nvinfo : EIATTR_MAXREG_COUNT
	.align		4
        /*001c*/ 	.byte	0x03, 0x1b
        /*001e*/ 	.short	0x00ff


	//----- nvinfo : EIATTR_MERCURY_ISA_VERSION
	.align		4
        /*0020*/ 	.byte	0x03, 0x5f
        /*0022*/ 	.short	0x0101


	//----- nvinfo : EIATTR_VRC_CTA_INIT_COUNT
	.align		4
        /*0024*/ 	.byte	0x02, 0x4a
	.zero		1
	.zero		1


	//----- nvinfo : EIATTR_EXIT_INSTR_OFFSETS
	.align		4
        /*0028*/ 	.byte	0x04, 0x1c
        /*002a*/ 	.short	(.L_220 - .L_219)


	//   ....[0]....
.L_219:
        /*002c*/ 	.word	0x00000010


	//----- nvinfo : EIATTR_MAX_THREADS
	.align		4
.L_220:
        /*0030*/ 	.byte	0x04, 0x05
        /*0032*/ 	.short	(.L_222 - .L_221)
.L_221:
        /*0034*/ 	.word	0x00000100
        /*0038*/ 	.word	0x00000001
        /*003c*/ 	.word	0x00000001


	//----- nvinfo : EIATTR_CBANK_PARAM_SIZE
	.align		4
.L_222:
        /*0040*/ 	.byte	0x03, 0x19
        /*0042*/ 	.short	0x0438


	//----- nvinfo : EIATTR_PARAM_CBANK
	.align		4
        /*0044*/ 	.byte	0x04, 0x0a
        /*0046*/ 	.short	(.L_224 - .L_223)
	.align		4
.L_223:
        /*0048*/ 	.word	index@(.nv.constant0._ZN7cutlass13device_kernelIN5flash19enable_sm80_to_sm89INS1_16FlashAttnFwdSm80INS1_25CollectiveMainloopFwdSm80ILi8ELi1ELb1EN4cute5tupleIJNS5_1CILi128EEENS7_ILi112EEES8_EEELi128ENS_10bfloat16_tEfNS_4arch4Sm80ELb0ELb0ELb1ELb1ELb0ELb1ELb1ELb1EEENS1_21CollectiveEpilogueFwdINS6_IJS8_S8_S9_EEENS6_IJNS7_ILi1EEESH_SH_EEESB_SD_Li256ELb1ELb1ELb1ELb0EEENS1_36VarlenDynamicPersistentTileSchedulerILi128ELi112ELi256ELi256ELb1ELb1ELb0ELb0ELb1ELb1EEEEEEEEEvNT_6ParamsE)
        /*004c*/ 	.short	0x0380
        /*004e*/ 	.short	0x0438


	//----- nvinfo : EIATTR_SW_WAR
	.align		4
.L_224:
        /*0050*/ 	.byte	0x04, 0x36
        /*0052*/ 	.short	(.L_226 - .L_225)
.L_225:
        /*0054*/ 	.word	0x00000008
.L_226:


//--------------------- .nv.info._ZN7cutlass13device_kernelIN5flash19enable_sm80_to_sm89INS1_16FlashAttnFwdSm80INS1_25CollectiveMainloopFwdSm80ILi4ELi1ELb0EN4cute5tupleIJNS5_1CILi128EEENS7_ILi48EEES8_EEELi128ENS_10bfloat16_tEfNS_4arch4Sm80ELb0ELb1ELb1ELb0ELb0ELb0ELb1ELb1EEENS1_21CollectiveEpilogueFwdINS6_IJS8_S8_S9_EEENS6_IJNS7_ILi1EEESH_SH_EEESB_SD_Li128ELb0ELb1ELb1ELb0EEENS1_19SingleTileSchedulerILb0ELb1ELb1ELi128EEEEEEEEEvNT_6ParamsE --------------------------
	.section	.nv.info._ZN7cutlass13device_kernelIN5flash19enable_sm80_to_sm89INS1_16FlashAttnFwdSm80INS1_25CollectiveMainloopFwdSm80ILi4ELi1ELb0EN4cute5tupleIJNS5_1CILi128EEENS7_ILi48EEES8_EEELi128ENS_10bfloat16_tEfNS_4arch4Sm80ELb0ELb1ELb1ELb0ELb0ELb0ELb1ELb1EEENS1_21CollectiveEpilogueFwdINS6_IJS8_S8_S9_EEENS6_IJNS7_ILi1EEESH_SH_EEESB_SD_Li128ELb0ELb1ELb1ELb0EEENS1_19SingleTileSchedulerILb0ELb1ELb1ELi128EEEEEEEEEvNT_6ParamsE,"",@"SHT_CUDA_INFO"
	.sectionflags	@""
	.align	4


	//----- nvinfo : EIATTR_CUDA_API_VERSION
	.align		4
        /*0000*/ 	.byte	0x04, 0x37
        /*0002*/ 	.short	(.L_228 - .L_227)
.L_227:
        /*0004*/ 	.word	0x00000082


	//----- nvinfo : EIATTR_KPARAM_INFO
	.align		4
.L_228:
        /*0008*/ 	.byte	0x04, 0x17
        /*000a*/ 	.short	(.L_230 - .L_229)
.L_229:
        /*000c*/ 	.word	0x00000000
        /*0010*/ 	.short	0x0000
        /*0012*/ 	.short	0x0000
        /*0014*/ 	.byte	0x00, 0xf0, 0x61, 0x10


	//----- nvinfo : EIATTR_SPARSE_MMA_MASK
	.align		4
.L_230:
        /*0018*/ 	.byte	0x03, 0x50
        /*001a*/ 	.short	0x0000


	//----- nvinfo : EIATTR_MAXREG_COUNT
	.align		4
        /*001c*/ 	.byte	0x03, 0x1b
        /*001e*/ 	.short	0x00ff


	//----- nvinfo : EIATTR_MERCURY_ISA_VERSION
	.align		4
        /*0020*/ 	.byte	0x03, 0x5f
        /*0022*/ 	.short	0x0101


	//----- nvinfo : EIATTR_VRC_CTA_INIT_COUNT
	.align		4
        /*0024*/ 	.byte	0x02, 0x4a
	.zero		1
	.zero		1


	//----- nvinfo : EIATTR_EXIT_INSTR_OFFSETS
	.align		4
        /*0028*/ 	.byte	0x04, 0x1c
        /*002a*/ 	.short	(.L_232 - .L_231)


	//   ....[0]....
.L_231:
        /*002c*/ 	.word	0x00000010


	//----- nvinfo : EIATTR_MAX_THREADS
	.align		4
.L_232:
        /*0030*/ 	.byte	0x04, 0x05
        /*0032*/ 	.short	(.L_234 - .L_233)
.L_233:
        /*0034*/ 	.word	0x00000080
        /*0038*/ 	.word	0x00000001
        /*003c*/ 	.word	0x00000001


	//----- nvinfo : EIATTR_CBANK_PARAM_SIZE
	.align		4
.L_234:
        /*0040*/ 	.byte	0x03, 0x19
        /*0042*/ 	.short	0x0418


	//----- nvinfo : EIATTR_PARAM_CBANK
	.align		4
        /*0044*/ 	.byte	0x04, 0x0a
        /*0046*/ 	.short	(.L_236 - .L_235)
	.align		4
.L_235:
        /*0048*/ 	.word	index@(.nv.constant0._ZN7cutlass13device_kernelIN5flash19enable_sm80_to_sm89INS1_16FlashAttnFwdSm80INS1_25CollectiveMainloopFwdSm80ILi4ELi1ELb0EN4cute5tupleIJNS5_1CILi128EEENS7_ILi48EEES8_EEELi128ENS_10bfloat16_tEfNS_4arch4Sm80ELb0ELb1ELb1ELb0ELb0ELb0ELb1ELb1EEENS1_21CollectiveEpilogueFwdINS6_IJS8_S8_S9_EEENS6_IJNS7_ILi1EEESH_SH_EEESB_SD_Li128ELb0ELb1ELb1ELb0EEENS1_19SingleTileSchedulerILb0ELb1ELb1ELi128EEEEEEEEEvNT_6ParamsE)
        /*004c*/ 	.short	0x0380
        /*004e*/ 	.short	0x0418


	//----- nvinfo : EIATTR_SW_WAR
	.align		4
.L_236:
        /*0050*/ 	.byte	0x04, 0x36
        /*0052*/ 	.short	(.L_238 - .L_237)
.L_237:
        /*0054*/ 	.word	0x00000008
.L_238:


//--------------------- .nv.info._ZN7cutlass13device_kernelIN5flash19enable_sm80_to_sm89INS1_16FlashAttnFwdSm80INS1_25CollectiveMainloopFwdSm80ILi8ELi1ELb1EN4cute5tupleIJNS5_1CILi128EEENS7_ILi96EEES8_EEELi128ENS_10bfloat16_tEfNS_4arch4Sm80ELb0ELb1ELb1ELb1ELb0ELb0ELb1ELb1EEENS1_21CollectiveEpilogueFwdINS6_IJS8_S8_S9_EEENS6_IJNS7_ILi1EEESH_SH_EEESB_SD_Li256ELb1ELb1ELb1ELb0EEENS1_36VarlenDynamicPersistentTileSchedulerILi128ELi96ELi256ELi256ELb1ELb1ELb0ELb1ELb0ELb1EEEEEEEEEvNT_6ParamsE --------------------------
	.section	.nv.info._ZN7cutlass13device_kernelIN5flash19enable_sm80_to_sm89INS1_16FlashAttnFwdSm80INS1_25CollectiveMainloopFwdSm80ILi8ELi1ELb1EN4cute5tupleIJNS5_1CILi128EEENS7_ILi96EEES8_EEELi128ENS_10bfloat16_tEfNS_4arch4Sm80ELb0ELb1ELb1ELb1ELb0ELb0ELb1ELb1EEENS1_21CollectiveEpilogueFwdINS6_IJS8_S8_S9_EEENS6_IJNS7_ILi1EEESH_SH_EEESB_SD_Li256ELb1ELb1ELb1ELb0EEENS1_36VarlenDynamicPersistentTileSchedulerILi128ELi96ELi256ELi256ELb1ELb1ELb0ELb1ELb0ELb1EEEEEEEEEvNT_6ParamsE,"",@"SHT_CUDA_INFO"
	.sectionflags	@""
	.align	4


	//----- nvinfo : EIATTR_CUDA_API_VERSION
	.align		4
        /*0000*/ 	.byte	0x04, 0x37
        /*0002*/ 	.short	(.L_240 - .L_239)
.L_239:
        /*0004*/ 	.word	0x00000082


	//----- nvinfo : EIATTR_KPARAM_INFO
	.align		4
.L_240:
        /*0008*/ 	.byte	0x04, 0x17
        /*000a*/ 	.short	(.L_242 - .L_241)
.L_241:
        /*000c*/ 	.word	0x00000000
        /*0010*/ 	.short	0x0000
        /*0012*/ 	.short	0x0000
        /*0014*/ 	.byte	0x00, 0xf0, 0xe1, 0x10


	//----- nvinfo : EIATTR_SPARSE_MMA_MASK
	.align		4
.L_242:
        /*0018*/ 	.byte	0x03, 0x50
        /*001a*/ 	.short	0x0000


	//----- nvinfo : EIATTR_MAXREG_COUNT
	.align		4
        /*001c*/ 	.byte	0x03, 0x1b
        /*001e*/ 	.short	0x00ff


	//----- nvinfo : EIATTR_MERCURY_ISA_VERSION
	.align		4
        /*0020*/ 	.byte	0x03, 0x5f
        /*0022*/ 	.short	0x0101


	//----- nvinfo : EIATTR_VRC_CTA_INIT_COUNT
	.align		4
        /*0024*/ 	.byte	0x02, 0x4a
	.zero		1
	.zero		1


	//----- nvinfo : EIATTR_EXIT_INSTR_OFFSETS
	.align		4
        /*0028*/ 	.byte	0x04, 0x1c
        /*002a*/ 	.short	(.L_244 - .L_243)


	//   ....[0]....
.L_243:
        /*002c*/ 	.word	0x00000010


	//----- nvinfo : EIATTR_MAX_THREADS
	.align		4
.L_244:
        /*0030*/ 	.byte	0x04, 0x05
        /*0032*/ 	.short	(.L_246 - .L_245)
.L_245:
        /*0034*/ 	.word	0x00000100
        /*0038*/ 	.word	0x00000001
        /*003c*/ 	.word	0x00000001


	//----- nvinfo : EIATTR_CBANK_PARAM_SIZE
	.align		4
.L_246:
        /*0040*/ 	.byte	0x03, 0x19
        /*0042*/ 	.short	0x0438


	//----- nvinfo : EIATTR_PARAM_CBANK
	.align		4
        /*0044*/ 	.byte	0x04, 0x0a
        /*0046*/ 	.short	(.L_248 - .L_247)
	.align		4
.L_247:
        /*0048*/ 	.word	index@(.nv.constant0._ZN7cutlass13device_kernelIN5flash19enable_sm80_to_sm89INS1_16FlashAttnFwdSm80INS1_25CollectiveMainloopFwdSm80ILi8ELi1ELb1EN4cute5tupleIJNS5_1CILi128EEENS7_ILi96EEES8_EEELi128ENS_10bfloat16_tEfNS_4arch4Sm80ELb0ELb1ELb1ELb1ELb0ELb0ELb1ELb1EEENS1_21CollectiveEpilogueFwdINS6_IJS8_S8_S9_EEENS6_IJNS7_ILi1EEESH_SH_EEESB_SD_Li256ELb1ELb1ELb1ELb0EEENS1_36VarlenDynamicPersistentTileSchedulerILi128ELi96ELi256ELi256ELb1ELb1ELb0ELb1ELb0ELb1EEEEEEEEEvNT_6ParamsE)
        /*004c*/ 	.short	0x0380
        /*004e*/ 	.short	0x0438


	//----- nvinfo : EIATTR_SW_WAR
	.align		4
.L_248:
        /*0050*/ 	.byte	0x04, 0x36
        /*0052*/ 	.short	(.L_250 - .L_249)
.L_249:
        /*0054*/ 	.word	0x00000008
.L_250:


//--------------------- .nv.info._ZN7cutlass13device_kernelIN5flash19enable_sm80_to_sm89INS1_16FlashAttnFwdSm80INS1_25CollectiveMainloopFwdSm80ILi8ELi1ELb1EN4cute5tupleIJNS5_1CILi128EEENS7_ILi96EEES8_EEELi128ENS_10bfloat16_tEfNS_4arch4Sm80ELb0ELb1ELb1ELb1ELb0ELb1ELb1ELb1EEENS1_21CollectiveEpilogueFwdINS6_IJS8_S8_S9_EEENS6_IJNS7_ILi1EEESH_SH_EEESB_SD_Li256ELb1ELb1ELb1ELb0EEENS1_36VarlenDynamicPersistentTileSchedulerILi128ELi96ELi256ELi256ELb1ELb1ELb0ELb1ELb0ELb1EEEEEEEEEvNT_6ParamsE --------------------------
	.section	.nv.info._ZN7cutlass13device_kernelIN5flash19enable_sm80_to_sm89INS1_16FlashAttnFwdSm80INS1_25CollectiveMainloopFwdSm80ILi8ELi1ELb1EN4cute5tupleIJNS5_1CILi128EEENS7_ILi96EEES8_EEELi128ENS_10bfloat16_tEfNS_4arch4Sm80ELb0ELb1ELb1ELb1ELb0ELb1ELb1ELb1EEENS1_21CollectiveEpilogueFwdINS6_IJS8_S8_S9_EEENS6_IJNS7_ILi1EEESH_SH_EEESB_SD_Li256ELb1ELb1ELb1ELb0EEENS1_36VarlenDynamicPersistentTileSchedulerILi128ELi96ELi256ELi256ELb1ELb1ELb0ELb1ELb0ELb1EEEEEEEEEvNT_6ParamsE,"",@"SHT_CUDA_INFO"
	.sectionflags	@""
	.align	4


	//----- nvinfo : EIATTR_CUDA_API_VERSION
	.align		4
        /*0000*/ 	.byte	0x04, 0x37
        /*0002*/ 	.short	(.L_252 - .L_251)
.L_251:
        /*0004*/ 	.word	0x00000082


	//----- nvinfo : EIATTR_KPARAM_INFO
	.align		4
.L_252:
        /*0008*/ 	.byte	0x04, 0x17
        /*000a*/ 	.short	(.L_254 - .L_253)
.L_253:
        /*000c*/ 	.word	0x00000000
        /*0010*/ 	.short	0x0000
        /*0012*/ 	.short	0x0000
        /*0014*/ 	.byte	0x00, 0xf0, 0xe1, 0x10


	//----- nvinfo : EIATTR_SPARSE_MMA_MASK
	.align		4
.L_254:
        /*0018*/ 	.byte	0x03, 0x50
        /*001a*/ 	.short	0x0000


	//----- nvinfo : EIATTR_MAXREG_COUNT
	.align		4
        /*001c*/ 	.byte	0x03, 0x1b
        /*001e*/ 	.short	0x00ff


	//----- nvinfo : EIATTR_MERCURY_ISA_VERSION
	.align		4
        /*0020*/ 	.byte	0x03, 0x5f
        /*0022*/ 	.short	0x0101


	//----- nvinfo : EIATTR_VRC_CTA_INIT_COUNT
	.align		4
        /*0024*/ 	.byte	0x02, 0x4a
	.zero		1
	.zero		1


	//----- nvinfo : EIATTR_EXIT_INSTR_OFFSETS
	.align		4
        /*0028*/ 	.byte	0x04, 0x1c
        /*002a*/ 	.short	(.L_256 - .L_255)


	//   ....[0]....
.L_255:
        /*002c*/ 	.word	0x00000010


	//----- nvinfo : EIATTR_MAX_THREADS
	.align		4
.L_256:
        /*0030*/ 	.byte	0x04, 0x05
        /*0032*/ 	.short	(.L_258 - .L_257)
.L_257:
        /*0034*/ 	.word	0x00000100
        /*0038*/ 	.word	0x00000001
        /*003c*/ 	.word	0x00000001


	//----- nvinfo : EIATTR_CBANK_PARAM_SIZE
	.align		4
.L_258:
        /*0040*/ 	.byte	0x03, 0x19
        /*0042*/ 	.short	0x0438


	//----- nvinfo : EIATTR_PARAM_CBANK
	.align		4
        /*0044*/ 	.byte	0x04, 0x0a
        /*0046*/ 	.short	(.L_260 - .L_259)
	.align		4
.L_259:
        /*0048*/ 	.word	index@(.nv.constant0._ZN7cutlass13device_kernelIN5flash19enable_sm80_to_sm89INS1_16FlashAttnFwdSm80INS1_25CollectiveMainloopFwdSm80ILi8ELi1ELb1EN4cute5tupleIJNS5_1CILi128EEENS7_ILi96EEES8_EEELi128ENS_10bfloat16_tEfNS_4arch4Sm80ELb0ELb1ELb1ELb1ELb0ELb1ELb1ELb1EEENS1_21CollectiveEpilogueFwdINS6_IJS8_S8_S9_EEENS6_IJNS7_ILi1EEESH_SH_EEESB_SD_Li256ELb1ELb1ELb1ELb0EEENS1_36VarlenDynamicPersistentTileSchedulerILi128ELi96ELi256ELi256ELb1ELb1ELb0ELb1ELb0ELb1EEEEEEEEEvNT_6ParamsE)
        /*004c*/ 	.short	0x0380
        /*004e*/ 	.short	0x0438


	//----- nvinfo : EIATTR_SW_WAR
	.align		4
.L_260:
        /*0050*/ 	.byte	0x04, 0x36
        /*0052*/ 	.short	(.L_262 - .L_261)
.L_261:
        /*0054*/ 	.word	0x00000008
.L_262:


//--------------------- .nv.info._ZN7cutlass13device_kernelIN5flash19enable_sm80_to_sm89INS1_16FlashAttnFwdSm80INS1_25CollectiveMainloopFwdSm80ILi4ELi1ELb0EN4cute5tupleIJNS5_1CILi128EEENS7_ILi64EEES8_EEELi128ENS_10bfloat16_tEfNS_4arch4Sm80ELb1ELb0ELb1ELb0ELb0ELb0ELb1ELb1EEENS1_21CollectiveEpilogueFwdINS6_IJS8_S8_S9_EEENS6_IJNS7_ILi1EEESH_SH_EEESB_SD_Li128ELb0ELb1ELb1ELb0EEENS1_30DynamicPersistentTileSchedulerILi128ELi128ELb1ELb1ELb0EEEEEEEEEvNT_6ParamsE --------------------------
	.section	.nv.info._ZN7cutlass13device_kernelIN5flash19enable_sm80_to_sm89INS1_16FlashAttnFwdSm80INS1_25CollectiveMainloopFwdSm80ILi4ELi1ELb0EN4cute5tupleIJNS5_1CILi128EEENS7_ILi64EEES8_EEELi128ENS_10bfloat16_tEfNS_4arch4Sm80ELb1ELb0ELb1ELb0ELb0ELb0ELb1ELb1EEENS1_21CollectiveEpilogueFwdINS6_IJS8_S8_S9_EEENS6_IJNS7_ILi1EEESH_SH_EEESB_SD_Li128ELb0ELb1ELb1ELb0EEENS1_30DynamicPersistentTileSchedulerILi128ELi128ELb1ELb1ELb0EEEEEEEEEvNT_6ParamsE,"",@"SHT_CUDA_INFO"
	.sectionflags	@""
	.align	4


	//----- nvinfo : EIATTR_CUDA_API_VERSION
	.align		4
        /*0000*/ 	.byte	0x04, 0x37
        /*0002*/ 	.short	(.L_264 - .L_263)
.L_263:
        /*0004*/ 	.word	0x00000082


	//----- nvinfo : EIATTR_KPARAM_INFO
	.align		4
.L_264:
        /*0008*/ 	.byte	0x04, 0x17
        /*000a*/ 	.short	(.L_266 - .L_265)
.L_265:
        /*000c*/ 	.word	0x00000000
        /*0010*/ 	.short	0x0000
        /*0012*/ 	.short	0x0000
        /*0014*/ 	.byte	0x00, 0xf0, 0xa1, 0x10


	//----- nvinfo : EIATTR_SPARSE_MMA_MASK
	.align		4
.L_266:
        /*0018*/ 	.byte	0x03, 0x50
        /*001a*/ 	.short	0x0000


	//----- nvinfo : EIATTR_MAXREG_COUNT
	.align		4
        /*001c*/ 	.byte	0x03, 0x1b
        /*001e*/ 	.short	0x00ff


	//----- nvinfo : EIATTR_MERCURY_ISA_VERSION
	.align		4
        /*0020*/ 	.byte	0x03, 0x5f
        /*0022*/ 	.short	0x0101


	//----- nvinfo : EIATTR_VRC_CTA_INIT_COUNT
	.align		4
        /*0024*/ 	.byte	0x02, 0x4a
	.zero		1
	.zero		1


	//----- nvinfo : EIATTR_EXIT_INSTR_OFFSETS
	.align		4
        /*0028*/ 	.byte	0x04, 0x1c
        /*002a*/ 	.short	(.L_268 - .L_267)


	//   ....[0]....
.L_267:
        /*002c*/ 	.word	0x00000010


	//----- nvinfo : EIATTR_MAX_THREADS
	.align		4
.L_268:
        /*0030*/ 	.byte	0x04, 0x05
        /*0032*/ 	.short	(.L_270 - .L_269)
.L_269:
        /*0034*/ 	.word	0x00000080
        /*0038*/ 	.word	0x00000001
        /*003c*/ 	.word	0x00000001


	//----- nvinfo : EIATTR_CBANK_PARAM_SIZE
	.align		4
.L_270:
        /*0040*/ 	.byte	0x03, 0x19
        /*0042*/ 	.short	0x0428


	//----- nvinfo : EIATTR_PARAM_CBANK
	.align		4
        /*0044*/ 	.byte	0x04, 0x0a
        /*0046*/ 	.short	(.L_272 - .L_271)
	.align		4
.L_271:
        /*0048*/ 	.word	index@(.nv.constant0._ZN7cutlass13device_kernelIN5flash19enable_sm80_to_sm89INS1_16FlashAttnFwdSm80INS1_25CollectiveMainloopFwdSm80ILi4ELi1ELb0EN4cute5tupleIJNS5_1CILi128EEENS7_ILi64EEES8_EEELi128ENS_10bfloat16_tEfNS_4arch4Sm80ELb1ELb0ELb1ELb0ELb0ELb0ELb1ELb1EEENS1_21CollectiveEpilogueFwdINS6_IJS8_S8_S9_EEENS6_IJNS7_ILi1EEESH_SH_EEESB_SD_Li128ELb0ELb1ELb1ELb0EEENS1_30DynamicPersistentTileSchedulerILi128ELi128ELb1ELb1ELb0EEEEEEEEEvNT_6ParamsE)
        /*004c*/ 	.short	0x0380
        /*004e*/ 	.short	0x0428


	//----- nvinfo : EIATTR_SW_WAR
	.align		4
.L_272:
        /*0050*/ 	.byte	0x04, 0x36
        /*0052*/ 	.short	(.L_274 - .L_273)
.L_273:
        /*0054*/ 	.word	0x00000008
.L_274:


//--------------------- .nv.info._ZN7cutlass13device_kernelIN5flash19enable_sm80_to_sm89INS1_16FlashAttnFwdSm80INS1_25CollectiveMainloopFwdSm80ILi8ELi1ELb1EN4cute5tupleIJNS5_1CILi128EEENS7_ILi112EEES8_EEELi128ENS_10bfloat16_tEfNS_4arch4Sm80ELb1ELb0ELb1ELb1ELb0ELb0ELb1ELb1EEENS1_21CollectiveEpilogueFwdINS6_IJS8_S8_S9_EEENS6_IJNS7_ILi1EEESH_SH_EEESB_SD_Li256ELb1ELb1ELb1ELb0EEENS1_36VarlenDynamicPersistentTileSchedulerILi128ELi112ELi256ELi256ELb1ELb1ELb0ELb1ELb1ELb1EEEEEEEEEvNT_6ParamsE --------------------------
	.section	.nv.info._ZN7cutlass13device_kernelIN5flash19enable_sm80_to_sm89INS1_16FlashAttnFwdSm80INS1_25CollectiveMainloopFwdSm80ILi8ELi1ELb1EN4cute5tupleIJNS5_1CILi128EEENS7_ILi112EEES8_EEELi128ENS_10bfloat16_tEfNS_4arch4Sm80ELb1ELb0ELb1ELb1ELb0ELb0ELb1ELb1EEENS1_21CollectiveEpilogueFwdINS6_IJS8_S8_S9_EEENS6_IJNS7_ILi1EEESH_SH_EEESB_SD_Li256ELb1ELb1ELb1ELb0EEENS1_36VarlenDynamicPersistentTileSchedulerILi128ELi112ELi256ELi256ELb1ELb1ELb0ELb1ELb1ELb1EEEEEEEEEvNT_6ParamsE,"",@"SHT_CUDA_INFO"
	.sectionflags	@""
	.align	4


	//----- nvinfo : EIATTR_CUDA_API_VERSION
	.align		4
        /*0000*/ 	.byte	0x04, 0x37
        /*0002*/ 	.short	(.L_276 - .L_275)
.L_275:
        /*0004*/ 	.word	0x00000082


	//----- nvinfo : EIATTR_KPARAM_INFO
	.align		4
.L_276:
        /*0008*/ 	.byte	0x04, 0x17
        /*000a*/ 	.short	(.L_278 - .L_277)
.L_277:
        /*000c*/ 	.word	0x00000000
        /*0010*/ 	.short	0x0000
        /*0012*/ 	.short	0x0000
        /*0014*/ 	.byte	0x00, 0xf0, 0xe1, 0x10


	//----- nvinfo : EIATTR_SPARSE_MMA_MASK
	.align		4
.L_278:
        /*0018*/ 	.byte	0x03, 0x50
        /*001a*/ 	.short	0x0000


	//----- nvinfo : EIATTR_MAXREG_COUNT
	.align		4
        /*001c*/ 	.byte	0x03, 0x1b
        /*001e*/ 	.short	0x00ff


	//----- nvinfo : EIATTR_MERCURY_ISA_VERSION
	.align		4
        /*0020*/ 	.byte	0x03, 0x5f
        /*0022*/ 	.short	0x0101


	//----- nvinfo : EIATTR_VRC_CTA_INIT_COUNT
	.align		4
        /*0024*/ 	.byte	0x02, 0x4a
	.zero		1
	.zero		1


	//----- nvinfo : EIATTR_EXIT_INSTR_OFFSETS
	.align		4
        /*0028*/ 	.byte	0x04, 0x1c
        /*002a*/ 	.short	(.L_280 - .L_279)


	//   ....[0]....
.L_279:
        /*002c*/ 	.word	0x00000010


	//----- nvinfo : EIATTR_MAX_THREADS
	.align		4
.L_280:
        /*0030*/ 	.byte	0x04, 0x05
        /*0032*/ 	.short	(.L_282 - .L_281)
.L_281:
        /*0034*/ 	.word	0x00000100
        /*0038*/ 	.word	0x00000001
        /*003c*/ 	.word	0x00000001


	//----- nvinfo : EIATTR_CBANK_PARAM_SIZE
	.align		4
.L_282:
        /*0040*/ 	.byte	0x03, 0x19
        /*0042*/ 	.short	0x0438


	//----- nvinfo : EIATTR_PARAM_CBANK
	.align		4
        /*0044*/ 	.byte	0x04, 0x0a
        /*0046*/ 	.short	(.L_284 - .L_283)
	.align		4
.L_283:
        /*0048*/ 	.word	index@(.nv.constant0._ZN7cutlass13device_kernelIN5flash19enable_sm80_to_sm89INS1_16FlashAttnFwdSm80INS1_25CollectiveMainloopFwdSm80ILi8ELi1ELb1EN4cute5tupleIJNS5_1CILi128EEENS7_ILi112EEES8_EEELi128ENS_10bfloat16_tEfNS_4arch4Sm80ELb1ELb0ELb1ELb1ELb0ELb0ELb1ELb1EEENS1_21CollectiveEpilogueFwdINS6_IJS8_S8_S9_EEENS6_IJNS7_ILi1EEESH_SH_EEESB_SD_Li256ELb1ELb1ELb1ELb0EEENS1_36VarlenDynamicPersistentTileSchedulerILi128ELi112ELi256ELi256ELb1ELb1ELb0ELb1ELb1ELb1EEEEEEEEEvNT_6ParamsE)
        /*004c*/ 	.short	0x0380
        /*004e*/ 	.short	0x0438


	//----- nvinfo : EIATTR_SW_WAR
	.align		4
.L_284:
        /*0050*/ 	.byte	0x04, 0x36
        /*0052*/ 	.short	(.L_286 - .L_285)
.L_285:
        /*0054*/ 	.word	0x00000008
.L_286:


//--------------------- .nv.info._ZN7cutlass13device_kernelIN5flash19enable_sm80_to_sm89INS1_16FlashAttnFwdSm80INS1_25CollectiveMainloopFwdSm80ILi8ELi1ELb1EN4cute5tupleIJNS5_1CILi128EEENS7_ILi112EEES8_EEELi128ENS_10bfloat16_tEfNS_4arch4Sm80ELb1ELb0ELb1ELb1ELb0ELb1ELb1ELb1EEENS1_21CollectiveEpilogueFwdINS6_IJS8_S8_S9_EEENS6_IJNS7_ILi1EEESH_SH_EEESB_SD_Li256ELb1ELb1ELb1ELb0EEENS1_36VarlenDynamicPersistentTileSchedulerILi128ELi112ELi256ELi256ELb1ELb1ELb0ELb1ELb1ELb1EEEEEEEEEvNT_6ParamsE --------------------------
	.section	.nv.info._ZN7cutlass13device_kernelIN5flash19enable_sm80_to_sm89INS1_16FlashAttnFwdSm80INS1_25CollectiveMainloopFwdSm80ILi8ELi1ELb1EN4cute5tupleIJNS5_1CILi128EEENS7_ILi112EEES8_EEELi128ENS_10bfloat16_tEfNS_4arch4Sm80ELb1ELb0ELb1ELb1ELb0ELb1ELb1ELb1EEENS1_21CollectiveEpilogueFwdINS6_IJS8_S8_S9_EEENS6_IJNS7_ILi1EEESH_SH_EEESB_SD_Li256ELb1ELb1ELb1ELb0EEENS1_36VarlenDynamicPersistentTileSchedulerILi128ELi112ELi256ELi256ELb1ELb1ELb0ELb1ELb1ELb1EEEEEEEEEvNT_6ParamsE,"",@"SHT_CUDA_INFO"
	.sectionflags	@""
	.align	4


	//----- nvinfo : EIATTR_CUDA_API_VERSION
	.align		4
        /*0000*/ 	.byte	0x04, 0x37
        /*0002*/ 	.short	(.L_288 - .L_287)
.L_287:
        /*0004*/ 	.word	0x00000082


	//----- nvinfo : EIATTR_KPARAM_INFO
	.align		4
.L_288:
        /*0008*/ 	.byte	0x04, 0x17
        /*000a*/ 	.short	(.L_290 - .L_289)
.L_289:
        /*000c*/ 	.word	0x00000000
        /*0010*/ 	.short	0x0000
        /*0012*/ 	.short	0x0000
        /*0014*/ 	.byte	0x00, 0xf0, 0xe1, 0x10


	//----- nvinfo : EIATTR_SPARSE_MMA_MASK
	.align		4
.L_290:
        /*0018*/ 	.byte	0x03, 0x50
        /*001a*/ 	.short	0x0000


	//----- nvinfo : EIATTR_MAXREG_COUNT
	.align		4
        /*001c*/ 	.byte	0x03, 0x1b
        /*001e*/ 	.short	0x00ff


	//----- nvinfo : EIATTR_MERCURY_ISA_VERSION
	.align		4
        /*0020*/ 	.byte	0x03, 0x5f
        /*0022*/ 	.short	0x0101


	//----- nvinfo : EIATTR_VRC_CTA_INIT_COUNT
	.align		4
        /*0024*/ 	.byte	0x02, 0x4a
	.zero		1
	.zero		1


	//----- nvinfo : EIATTR_EXIT_INSTR_OFFSETS
	.align		4
        /*0028*/ 	.byte	0x04, 0x1c
        /*002a*/ 	.short	(.L_292 - .L_291)


	//   ....[0]....
.L_291:
        /*002c*/ 	.word	0x00000010


	//----- nvinfo : EIATTR_MAX_THREADS
	.align		4
.L_292:
        /*0030*/ 	.byte	0x04, 0x05
        /*0032*/ 	.short	(.L_294 - .L_293)
.L_293:
        /*0034*/ 	.word	0x00000100
        /*0038*/ 	.word	0x00000001
        /*003c*/ 	.word	0x00000001


	//----- nvinfo : EIATTR_CBANK_PARAM_SIZE
	.align		4
.L_294:
        /*0040*/ 	.byte	0x03, 0x19
        /*0042*/ 	.short	0x0438


	//----- nvinfo : EIATTR_PARAM_CBANK
	.align		4
        /*0044*/ 	.byte	0x04, 0x0a
        /*0046*/ 	.short	(.L_296 - .L_295)
	.align		4
.L_295:
        /*0048*/ 	.word	index@(.nv.constant0._ZN7cutlass13device_kernelIN5flash19enable_sm80_to_sm89INS1_16FlashAttnFwdSm80INS1_25CollectiveMainloopFwdSm80ILi8ELi1ELb1EN4cute5tupleIJNS5_1CILi128EEENS7_ILi112EEES8_EEELi128ENS_10bfloat16_tEfNS_4arch4Sm80ELb1ELb0ELb1ELb1ELb0ELb1ELb1ELb1EEENS1_21CollectiveEpilogueFwdINS6_IJS8_S8_S9_EEENS6_IJNS7_ILi1EEESH_SH_EEESB_SD_Li256ELb1ELb1ELb1ELb0EEENS1_36VarlenDynamicPersistentTileSchedulerILi128ELi112ELi256ELi256ELb1ELb1ELb0ELb1ELb1ELb1EEEEEEEEEvNT_6ParamsE)
        /*004c*/ 	.short	0x0380
        /*004e*/ 	.short	0x0438


	//----- nvinfo : EIATTR_SW_WAR
	.align		4
.L_296:
        /*0050*/ 	.byte	0x04, 0x36
        /*0052*/ 	.short	(.L_298 - .L_297)
.L_297:
        /*0054*/ 	.word	0x00000008
.L_298:


//--------------------- .nv.info._ZN7cutlass13device_kernelIN5flash19enable_sm80_to_sm89INS1_16FlashAttnFwdSm80INS1_25CollectiveMainloopFwdSm80ILi8ELi1ELb1EN4cute5tupleIJNS5_1CILi128EEES8_S8_EEELi128ENS_10bfloat16_tEfNS_4arch4Sm80ELb0ELb0ELb0ELb0ELb0ELb0ELb1ELb1EEENS1_21CollectiveEpilogueFwdIS9_NS6_IJNS7_ILi1EEESF_SF_EEESA_SC_Li256ELb0ELb1ELb1ELb0EEENS1_19SingleTileSchedulerILb0ELb1ELb1ELi128EEEEEEEEEvNT_6ParamsE --------------------------
	.section	.nv.info._ZN7cutlass13device_kernelIN5flash19enable_sm80_to_sm89INS1_16FlashAttnFwdSm80INS1_25CollectiveMainloopFwdSm80ILi8ELi1ELb1EN4cute5tupleIJNS5_1CILi128EEES8_S8_EEELi128ENS_10bfloat16_tEfNS_4arch4Sm80ELb0ELb0ELb0ELb0ELb0ELb0ELb1ELb1EEENS1_21CollectiveEpilogueFwdIS9_NS6_IJNS7_ILi1EEESF_SF_EEESA_SC_Li256ELb0ELb1ELb1ELb0EEENS1_19SingleTileSchedulerILb0ELb1ELb1ELi128EEEEEEEEEvNT_6ParamsE,"",@"SHT_CUDA_INFO"
	.sectionflags	@""
	.align	4


	//----- nvinfo : EIATTR_CUDA_API_VERSION
	.align		4
        /*0000*/ 	.byte	0x04, 0x37
        /*0002*/ 	.short	(.L_300 - .L_299)
.L_299:
        /*0004*/ 	.word	0x00000082


	//----- nvinfo : EIATTR_KPARAM_INFO
	.align		4
.L_300:
        /*0008*/ 	.byte	0x04, 0x17
        /*000a*/ 	.short	(.L_302 - .L_301)
.L_301:
        /*000c*/ 	.word	0x00000000
        /*0010*/ 	.short	0x0000
        /*0012*/ 	.short	0x0000
        /*0014*/ 	.byte	0x00, 0xf0, 0x61, 0x10


	//----- nvinfo : EIATTR_SPARSE_MMA_MASK
	.align		4
.L_302:
        /*0018*/ 	.byte	0x03, 0x50
        /*001a*/ 	.short	0x0000


	//----- nvinfo : EIATTR_MAXREG_COUNT
	.align		4
        /*001c*/ 	.byte	0x03, 0x1b
        /*001e*/ 	.short	0x00ff


	//----- nvinfo : EIATTR_MERCURY_ISA_VERSION
	.align		4
        /*0020*/ 	.byte	0x03, 0x5f
        /*0022*/ 	.short	0x0101


	//----- nvinfo : EIATTR_VRC_CTA_INIT_COUNT
	.align		4
        /*0024*/ 	.byte	0x02, 0x4a
	.zero		1
	.zero		1


	//----- nvinfo : EIATTR_EXIT_INSTR_OFFSETS
	.align		4
        /*0028*/ 	.byte	0x04, 0x1c
        /*002a*/ 	.short	(.L_304 - .L_303)


	//   ....[0]....
.L_303:
        /*002c*/ 	.word	0x00000010


	//----- nvinfo : EIATTR_MAX_THREADS
	.align		4
.L_304:
        /*0030*/ 	.byte	0x04, 0x05
        /*0032*/ 	.short	(.L_306 - .L_305)
.L_305:
        /*0034*/ 	.word	0x00000100
        /*0038*/ 	.word	0x00000001
        /*003c*/ 	.word	0x00000001


	//----- nvinfo : EIATTR_CBANK_PARAM_SIZE
	.align		4
.L_306:
        /*0040*/ 	.byte	0x03, 0x19
        /*0042*/ 	.short	0x0418


	//----- nvinfo : EIATTR_PARAM_CBANK
	.align		4
        /*0044*/ 	.byte	0x04, 0x0a
        /*0046*/ 	.short	(.L_308 - .L_307)
	.align		4
.L_307:
        /*0048*/ 	.word	index@(.nv.constant0._ZN7cutlass13device_kernelIN5flash19enable_sm80_to_sm89INS1_16FlashAttnFwdSm80INS1_25CollectiveMainloopFwdSm80ILi8ELi1ELb1EN4cute5tupleIJNS5_1CILi128EEES8_S8_EEELi128ENS_10bfloat16_tEfNS_4arch4Sm80ELb0ELb0ELb0ELb0ELb0ELb0ELb1ELb1EEENS1_21CollectiveEpilogueFwdIS9_NS6_IJNS7_ILi1EEESF_SF_EEESA_SC_Li256ELb0ELb1ELb1ELb0EEENS1_19SingleTileSchedulerILb0ELb1ELb1ELi128EEEEEEEEEvNT_6ParamsE)
        /*004c*/ 	.short	0x0380
        /*004e*/ 	.short	0x0418


	//----- nvinfo : EIATTR_SW_WAR
	.align		4
.L_308:
        /*0050*/ 	.byte	0x04, 0x36
        /*0052*/ 	.short	(.L_310 - .L_309)
.L_309:
        /*0054*/ 	.word	0x00000008
.L_310:


//--------------------- .nv.info._ZN7cutlass13device_kernelIN5flash19enable_sm80_to_sm89INS1_16FlashAttnFwdSm80INS1_25CollectiveMainloopFwdSm80ILi8ELi1ELb1EN4cute5tupleIJNS5_1CILi128EEENS7_ILi96EEES8_EEELi128ENS_10bfloat16_tEfNS_4arch4Sm80ELb0ELb1ELb0ELb0ELb0ELb0ELb1ELb1EEENS1_21CollectiveEpilogueFwdINS6_IJS8_S8_S9_EEENS6_IJNS7_ILi1EEESH_SH_EEESB_SD_Li256ELb0ELb1ELb1ELb0EEENS1_19SingleTileSchedulerILb0ELb1ELb1ELi128EEEEEEEEEvNT_6ParamsE --------------------------
	.section	.nv.info._ZN7cutlass13device_kernelIN5flash19enable_sm80_to_sm89INS1_16FlashAttnFwdSm80INS1_25CollectiveMainloopFwdSm80ILi8ELi1ELb1EN4cute5tupleIJNS5_1CILi128EEENS7_ILi96EEES8_EEELi128ENS_10bfloat16_tEfNS_4arch4Sm80ELb0ELb1ELb0ELb0ELb0ELb0ELb1ELb1EEENS1_21CollectiveEpilogueFwdINS6_IJS8_S8_S9_EEENS6_IJNS7_ILi1EEESH_SH_EEESB_SD_Li256ELb0ELb1ELb1ELb0EEENS1_19SingleTileSchedulerILb0ELb1ELb1ELi128EEEEEEEEEvNT_6ParamsE,"",@"SHT_CUDA_INFO"
	.sectionflags	@""
	.align	4


	//----- nvinfo : EIATTR_CUDA_API_VERSION
	.align		4
        /*0000*/ 	.byte	0x04, 0x37
        /*0002*/ 	.short	(.L_312 - .L_311)
.L_311:
        /*0004*/ 	.word	0x00000082


	//----- nvinfo : EIATTR_KPARAM_INFO
	.align		4
.L_312:
        /*0008*/ 	.byte	0x04, 0x17
        /*000a*/ 	.short	(.L_314 - .L_313)
.L_313:
        /*000c*/ 	.word	0x00000000
        /*0010*/ 	.short	0x0000
        /*0012*/ 	.short	0x0000
        /*0014*/ 	.byte	0x00, 0xf0, 0x61, 0x10


	//----- nvinfo : EIATTR_SPARSE_MMA_MASK
	.align		4
.L_314:
        /*0018*/ 	.byte	0x03, 0x50
        /*001a*/ 	.short	0x0000


	//----- nvinfo : EIATTR_MAXREG_COUNT
	.align		4
        /*001c*/ 	.byte	0x03, 0x1b
        /*001e*/ 	.short	0x00ff


	//----- nvinfo : EIATTR_MERCURY_ISA_VERSION
	.align		4
        /*0020*/ 	.byte	0x03, 0x5f
        /*0022*/ 	.short	0x0101


	//----- nvinfo : EIATTR_VRC_CTA_INIT_COUNT
	.align		4
        /*0024*/ 	.byte	0x02, 0x4a
	.zero		1
	.zero		1


	//----- nvinfo : EIATTR_EXIT_INSTR_OFFSETS
	.align		4
        /*0028*/ 	.byte	0x04, 0x1c
        /*002a*/ 	.short	(.L_316 - .L_315)


	//   ....[0]....
.L_315:
        /*002c*/ 	.word	0x00000010


	//----- nvinfo : EIATTR_MAX_THREADS
	.align		4
.L_316:
        /*0030*/ 	.byte	0x04, 0x05
        /*0032*/ 	.short	(.L_318 - .L_317)
.L_317:
        /*0034*/ 	.word	0x00000100
        /*0038*/ 	.word	0x00000001
        /*003c*/ 	.word	0x00000001


	//----- nvinfo : EIATTR_CBANK_PARAM_SIZE
	.align		4
.L_318:
        /*0040*/ 	.byte	0x03, 0x19
        /*0042*/ 	.short	0x0418


	//----- nvinfo : EIATTR_PARAM_CBANK
	.align		4
        /*0044*/ 	.byte	0x04, 0x0a
        /*0046*/ 	.short	(.L_320 - .L_319)
	.align		4
.L_319:
        /*0048*/ 	.word	index@(.nv.constant0._ZN7cutlass13device_kernelIN5flash19enable_sm80_to_sm89INS1_16FlashAttnFwdSm80INS1_25CollectiveMainloopFwdSm80ILi8ELi1ELb1EN4cute5tupleIJNS5_1CILi128EEENS7_ILi96EEES8_EEELi128ENS_10bfloat16_tEfNS_4arch4Sm80ELb0ELb1ELb0ELb0ELb0ELb0ELb1ELb1EEENS1_21CollectiveEpilogueFwdINS6_IJS8_S8_S9_EEENS6_IJNS7_ILi1EEESH_SH_EEESB_SD_Li256ELb0ELb1ELb1ELb0EEENS1_19SingleTileSchedulerILb0ELb1ELb1ELi128EEEEEEEEEvNT_6ParamsE)
        /*004c*/ 	.short	0x0380
        /*004e*/ 	.short	0x0418


	//----- nvinfo : EIATTR_SW_WAR
	.align		4
.L_320:
        /*0050*/ 	.byte	0x04, 0x36
        /*0052*/ 	.short	(.L_322 - .L_321)
.L_321:
        /*0054*/ 	.word	0x00000008
.L_322:


//--------------------- .nv.info._ZN7cutlass13device_kernelIN5flash19enable_sm80_to_sm89INS1_16FlashAttnFwdSm80INS1_25CollectiveMainloopFwdSm80ILi8ELi1ELb1EN4cute5tupleIJNS5_1CILi128EEES8_S8_EEELi128ENS_10bfloat16_tEfNS_4arch4Sm80ELb1ELb0ELb0ELb0ELb0ELb0ELb1ELb1EEENS1_21CollectiveEpilogueFwdIS9_NS6_IJNS7_ILi1EEESF_SF_EEESA_SC_Li256ELb0ELb1ELb1ELb0EEENS1_30DynamicPersistentTileSchedulerILi256ELi256ELb1ELb1ELb0EEEEEEEEEvNT_6ParamsE --------------------------
	.section	.nv.info._ZN7cutlass13device_kernelIN5flash19enable_sm80_to_sm89INS1_16FlashAttnFwdSm80INS1_25CollectiveMainloopFwdSm80ILi8ELi1ELb1EN4cute5tupleIJNS5_1CILi128EEES8_S8_EEELi128ENS_10bfloat16_tEfNS_4arch4Sm80ELb1ELb0ELb0ELb0ELb0ELb0ELb1ELb1EEENS1_21CollectiveEpilogueFwdIS9_NS6_IJNS7_ILi1EEESF_SF_EEESA_SC_Li256ELb0ELb1ELb1ELb0EEENS1_30DynamicPersistentTileSchedulerILi256ELi256ELb1ELb1ELb0EEEEEEEEEvNT_6ParamsE,"",@"SHT_CUDA_INFO"
	.sectionflags	@""
	.align	4


	//----- nvinfo : EIATTR_CUDA_API_VERSION
	.align		4
        /*0000*/ 	.byte	0x04, 0x37
        /*0002*/ 	.short	(.L_324 - .L_323)
.L_323:
        /*0004*/ 	.word	0x00000082


	//----- nvinfo : EIATTR_KPARAM_INFO
	.align		4
.L_324:
        /*0008*/ 	.byte	0x04, 0x17
        /*000a*/ 	.short	(.L_326 - .L_325)
.L_325:
        /*000c*/ 	.word	0x00000000
        /*0010*/ 	.short	0x0000
        /*0012*/ 	.short	0x0000
        /*0014*/ 	.byte	0x00, 0xf0, 0xa1, 0x10


	//----- nvinfo : EIATTR_SPARSE_MMA_MASK
	.align		4
.L_326:
        /*0018*/ 	.byte	0x03, 0x50
        /*001a*/ 	.short	0x0000


	//----- nvinfo : EIATTR_MAXREG_COUNT
	.align		4
        /*001c*/ 	.byte	0x03, 0x1b
        /*001e*/ 	.short	0x00ff


	//----- nvinfo : EIATTR_MERCURY_ISA_VERSION
	.align		4
        /*0020*/ 	.byte	0x03, 0x5f
        /*0022*/ 	.short	0x0101


	//----- nvinfo : EIATTR_VRC_CTA_INIT_COUNT
	.align		4
        /*0024*/ 	.byte	0x02, 0x4a
	.zero		1
	.zero		1


	//----- nvinfo : EIATTR_EXIT_INSTR_OFFSETS
	.align		4
        /*0028*/ 	.byte	0x04, 0x1c
        /*002a*/ 	.short	(.L_328 - .L_327)


	//   ....[0]....
.L_327:
        /*002c*/ 	.word	0x00000010


	//----- nvinfo : EIATTR_MAX_THREADS
	.align		4
.L_328:
        /*0030*/ 	.byte	0x04, 0x05
        /*0032*/ 	.short	(.L_330 - .L_329)
.L_329:
        /*0034*/ 	.word	0x00000100
        /*0038*/ 	.word	0x00000001
        /*003c*/ 	.word	0x00000001


	//----- nvinfo : EIATTR_CBANK_PARAM_SIZE
	.align		4
.L_330:
        /*0040*/ 	.byte	0x03, 0x19
        /*0042*/ 	.short	0x0428


	//----- nvinfo : EIATTR_PARAM_CBANK
	.align		4
        /*0044*/ 	.byte	0x04, 0x0a
        /*0046*/ 	.short	(.L_332 - .L_331)
	.align		4
.L_331:
        /*0048*/ 	.word	index@(.nv.constant0._ZN7cutlass13device_kernelIN5flash19enable_sm80_to_sm89INS1_16FlashAttnFwdSm80INS1_25CollectiveMainloopFwdSm80ILi8ELi1ELb1EN4cute5tupleIJNS5_1CILi128EEES8_S8_EEELi128ENS_10bfloat16_tEfNS_4arch4Sm80ELb1ELb0ELb0ELb0ELb0ELb0ELb1ELb1EEENS1_21CollectiveEpilogueFwdIS9_NS6_IJNS7_ILi1EEESF_SF_EEESA_SC_Li256ELb0ELb1ELb1ELb0EEENS1_30DynamicPersistentTileSchedulerILi256ELi256ELb1ELb1ELb0EEEEEEEEEvNT_6ParamsE)
        /*004c*/ 	.short	0x0380
        /*004e*/ 	.short	0x0428


	//----- nvinfo : EIATTR_SW_WAR
	.align		4
.L_332:
        /*0050*/ 	.byte	0x04, 0x36
        /*0052*/ 	.short	(.L_334 - .L_333)
.L_333:
        /*0054*/ 	.word	0x00000008
.L_334:


//--------------------- .nv.info._ZN7cutlass13device_kernelIN5flash19enable_sm80_to_sm89INS1_16FlashAttnFwdSm80INS1_25CollectiveMainloopFwdSm80ILi4ELi1ELb0EN4cute5tupleIJNS5_1CILi128EEENS7_ILi64EEES8_EEELi128ENS_10bfloat16_tEfNS_4arch4Sm80ELb0ELb0ELb0ELb0ELb0ELb0ELb1ELb1EEENS1_21CollectiveEpilogueFwdINS6_IJS8_S8_S9_EEENS6_IJNS7_ILi1EEESH_SH_EEESB_SD_Li128ELb0ELb1ELb1ELb0EEENS1_19SingleTileSchedulerILb0ELb1ELb1ELi128EEEEEEEEEvNT_6ParamsE --------------------------
	.section	.nv.info._ZN7cutlass13device_kernelIN5flash19enable_sm80_to_sm89INS1_16FlashAttnFwdSm80INS1_25CollectiveMainloopFwdSm80ILi4ELi1ELb0EN4cute5tupleIJNS5_1CILi128EEENS7_ILi64EEES8_EEELi128ENS_10bfloat16_tEfNS_4arch4Sm80ELb0ELb0ELb0ELb0ELb0ELb0ELb1ELb1EEENS1_21CollectiveEpilogueFwdINS6_IJS8_S8_S9_EEENS6_IJNS7_ILi1EEESH_SH_EEESB_SD_Li128ELb0ELb1ELb1ELb0EEENS1_19SingleTileSchedulerILb0ELb1ELb1ELi128EEEEEEEEEvNT_6ParamsE,"",@"SHT_CUDA_INFO"
	.sectionflags	@""
	.align	4


	//----- nvinfo : EIATTR_CUDA_API_VERSION
	.align		4
        /*0000*/ 	.byte	0x04, 0x37
        /*0002*/ 	.short	(.L_336 - .L_335)
.L_335:
        /*0004*/ 	.word	0x00000082


	//----- nvinfo : EIATTR_KPARAM_INFO
	.align		4
.L_336:
        /*0008*/ 	.byte	0x04, 0x17
        /*000a*/ 	.short	(.L_338 - .L_337)
.L_337:
        /*000c*/ 	.word	0x00000000
        /*0010*/ 	.short	0x0000
        /*0012*/ 	.short	0x0000
        /*0014*/ 	.byte	0x00, 0xf0, 0x61, 0x10


	//----- nvinfo : EIATTR_SPARSE_MMA_MASK
	.align		4
.L_338:
        /*0018*/ 	.byte	0x03, 0x50
        /*001a*/ 	.short	0x0000


	//----- nvinfo : EIATTR_MAXREG_COUNT
	.align		4
        /*001c*/ 	.byte	0x03, 0x1b
        /*001e*/ 	.short	0x00ff


	//----- nvinfo : EIATTR_MERCURY_ISA_VERSION
	.align		4
        /*0020*/ 	.byte	0x03, 0x5f
        /*0022*/ 	.short	0x0101


	//----- nvinfo : EIATTR_VRC_CTA_INIT_COUNT
	.align		4
        /*0024*/ 	.byte	0x02, 0x4a
	.zero		1
	.zero		1


	//----- nvinfo : EIATTR_EXIT_INSTR_OFFSETS
	.align		4
        /*0028*/ 	.byte	0x04, 0x1c
        /*002a*/ 	.short	(.L_340 - .L_339)


	//   ....[0]....
.L_339:
        /*002c*/ 	.word	0x00000010


	//----- nvinfo : EIATTR_MAX_THREADS
	.align		4
.L_340:
        /*0030*/ 	.byte	0x04, 0x05
        /*0032*/ 	.short	(.L_342 - .L_341)
.L_341:
        /*0034*/ 	.word	0x00000080
        /*0038*/ 	.word	0x00000001
        /*003c*/ 	.word	0x00000001


	//----- nvinfo : EIATTR_CBANK_PARAM_SIZE
	.align		4
.L_342:
        /*0040*/ 	.byte	0x03, 0x19
        /*0042*/ 	.short	0x0418


	//----- nvinfo : EIATTR_PARAM_CBANK
	.align		4
        /*0044*/ 	.byte	0x04, 0x0a
        /*0046*/ 	.short	(.L_344 - .L_343)
	.align		4
.L_343:
        /*0048*/ 	.word	index@(.nv.constant0._ZN7cutlass13device_kernelIN5flash19enable_sm80_to_sm89INS1_16FlashAttnFwdSm80INS1_25CollectiveMainloopFwdSm80ILi4ELi1ELb0EN4cute5tupleIJNS5_1CILi128EEENS7_ILi64EEES8_EEELi128ENS_10bfloat16_tEfNS_4arch4Sm80ELb0ELb0ELb0ELb0ELb0ELb0ELb1ELb1EEENS1_21CollectiveEpilogueFwdINS6_IJS8_S8_S9_EEENS6_IJNS7_ILi1EEESH_SH_EEESB_SD_Li128ELb0ELb1ELb1ELb0EEENS1_19SingleTileSchedulerILb0ELb1ELb1ELi128EEEEEEEEEvNT_6ParamsE)
        /*004c*/ 	.short	0x0380
        /*004e*/ 	.short	0x0418


	//----- nvinfo : EIATTR_SW_WAR
	.align		4
.L_344:
        /*0050*/ 	.byte	0x04, 0x36
        /*0052*/ 	.short	(.L_346 - .L_345)
.L_345:
        /*0054*/ 	.word	0x00000008
.L_346:


//--------------------- .nv.info._ZN7cutlass13device_kernelIN5flash19enable_sm80_to_sm89INS1_16FlashAttnFwdSm80INS1_25CollectiveMainloopFwdSm80ILi8ELi1ELb1EN4cute5tupleIJNS5_1CILi128EEENS7_ILi112EEES8_EEELi128ENS_10bfloat16_tEfNS_4arch4Sm80ELb0ELb0ELb0ELb1ELb0ELb0ELb1ELb1EEENS1_21CollectiveEpilogueFwdINS6_IJS8_S8_S9_EEENS6_IJNS7_ILi1EEESH_SH_EEESB_SD_Li256ELb1ELb1ELb1ELb0EEENS1_36VarlenDynamicPersistentTileSchedulerILi128ELi112ELi256ELi256ELb1ELb1ELb0ELb0ELb1ELb1EEEEEEEEEvNT_6ParamsE --------------------------
	.section	.nv.info._ZN7cutlass13device_kernelIN5flash19enable_sm80_to_sm89INS1_16FlashAttnFwdSm80INS1_25CollectiveMainloopFwdSm80ILi8ELi1ELb1EN4cute5tupleIJNS5_1CILi128EEENS7_ILi112EEES8_EEELi128ENS_10bfloat16_tEfNS_4arch4Sm80ELb0ELb0ELb0ELb1ELb0ELb0ELb1ELb1EEENS1_21CollectiveEpilogueFwdINS6_IJS8_S8_S9_EEENS6_IJNS7_ILi1EEESH_SH_EEESB_SD_Li256ELb1ELb1ELb1ELb0EEENS1_36VarlenDynamicPersistentTileSchedulerILi128ELi112ELi256ELi256ELb1ELb1ELb0ELb0ELb1ELb1EEEEEEEEEvNT_6ParamsE,"",@"SHT_CUDA_INFO"
	.sectionflags	@""
	.align	4


	//----- nvinfo : EIATTR_CUDA_API_VERSION
	.align		4
        /*0000*/ 	.byte	0x04, 0x37
        /*0002*/ 	.short	(.L_348 - .L_347)
.L_347:
        /*0004*/ 	.word	0x00000082


	//----- nvinfo : EIATTR_KPARAM_INFO
	.align		4
.L_348:
        /*0008*/ 	.byte	0x04, 0x17
        /*000a*/ 	.short	(.L_350 - .L_349)
.L_349:
        /*000c*/ 	.word	0x00000000
        /*0010*/ 	.short	0x0000
        /*0012*/ 	.short	0x0000
        /*0014*/ 	.byte	0x00, 0xf0, 0xe1, 0x10


	//----- nvinfo : EIATTR_SPARSE_MMA_MASK
	.align		4
.L_350:
        /*0018*/ 	.byte	0x03, 0x50
        /*001a*/ 	.short	0x0000


	//----- nvinfo : EIATTR_MAXREG_COUNT
	.align		4
        /*001c*/ 	.byte	0x03, 0x1b
        /*001e*/ 	.short	0x00ff


	//----- nvinfo : EIATTR_MERCURY_ISA_VERSION
	.align		4
        /*0020*/ 	.byte	0x03, 0x5f
        /*0022*/ 	.short	0x0101


	//----- nvinfo : EIATTR_VRC_CTA_INIT_COUNT
	.align		4
        /*0024*/ 	.byte	0x02, 0x4a
	.zero		1
	.zero		1


	//----- nvinfo : EIATTR_EXIT_INSTR_OFFSETS
	.align		4
        /*0028*/ 	.byte	0x04, 0x1c
        /*002a*/ 	.short	(.L_352 - .L_351)


	//   ....[0]....
.L_351:
        /*002c*/ 	.word	0x00000010


	//----- nvinfo : EIATTR_MAX_THREADS
	.align		4
.L_352:
        /*0030*/ 	.byte	0x04, 0x05
        /*0032*/ 	.short	(.L_354 - .L_353)
.L_353:
        /*0034*/ 	.word	0x00000100
        /*0038*/ 	.word	0x00000001
        /*003c*/ 	.word	0x00000001


	//----- nvinfo : EIATTR_CBANK_PARAM_SIZE
	.align		4
.L_354:
        /*0040*/ 	.byte	0x03, 0x19
        /*0042*/ 	.short	0x0438


	//----- nvinfo : EIATTR_PARAM_CBANK
	.align		4
        /*0044*/ 	.byte	0x04, 0x0a
        /*0046*/ 	.short	(.L_356 - .L_355)
	.align		4
.L_355:
        /*0048*/ 	.word	index@(.nv.constant0._ZN7cutlass13device_kernelIN5flash19enable_sm80_to_sm89INS1_16FlashAttnFwdSm80INS1_25CollectiveMainloopFwdSm80ILi8ELi1ELb1EN4cute5tupleIJNS5_1CILi128EEENS7_ILi112EEES8_EEELi128ENS_10bfloat16_tEfNS_4arch4Sm80ELb0ELb0ELb0ELb1ELb0ELb0ELb1ELb1EEENS1_21CollectiveEpilogueFwdINS6_IJS8_S8_S9_EEENS6_IJNS7_ILi1EEESH_SH_EEESB_SD_Li256ELb1ELb1ELb1ELb0EEENS1_36VarlenDynamicPersistentTileSchedulerILi128ELi112ELi256ELi256ELb1ELb1ELb0ELb0ELb1ELb1EEEEEEEEEvNT_6ParamsE)
        /*004c*/ 	.short	0x0380
        /*004e*/ 	.short	0x0438


	//----- nvinfo : EIATTR_SW_WAR
	.align		4
.L_356:
        /*0050*/ 	.byte	0x04, 0x36
        /*0052*/ 	.short	(.L_358 - .L_357)
.L_357:
        /*0054*/ 	.word	0x00000008
.L_358:


//--------------------- .nv.info._ZN7cutlass13device_kernelIN5flash19enable_sm80_to_sm89INS1_16FlashAttnFwdSm80INS1_25CollectiveMainloopFwdSm80ILi8ELi1ELb1EN4cute5tupleIJNS5_1CILi128EEENS7_ILi112EEES8_EEELi128ENS_10bfloat16_tEfNS_4arch4Sm80ELb0ELb0ELb0ELb1ELb0ELb1ELb1ELb1EEENS1_21CollectiveEpilogueFwdINS6_IJS8_S8_S9_EEENS6_IJNS7_ILi1EEESH_SH_EEESB_SD_Li256ELb1ELb1ELb1ELb0EEENS1_36VarlenDynamicPersistentTileSchedulerILi128ELi112ELi256ELi256ELb1ELb1ELb0ELb0ELb1ELb1EEEEEEEEEvNT_6ParamsE --------------------------
	.section	.nv.info._ZN7cutlass13device_kernelIN5flash19enable_sm80_to_sm89INS1_16FlashAttnFwdSm80INS1_25CollectiveMainloopFwdSm80ILi8ELi1ELb1EN4cute5tupleIJNS5_1CILi128EEENS7_ILi112EEES8_EEELi128ENS_10bfloat16_tEfNS_4arch4Sm80ELb0ELb0ELb0ELb1ELb0ELb1ELb1ELb1EEENS1_21CollectiveEpilogueFwdINS6_IJS8_S8_S9_EEENS6_IJNS7_ILi1EEESH_SH_EEESB_SD_Li256ELb1ELb1ELb1ELb0EEENS1_36VarlenDynamicPersistentTileSchedulerILi128ELi112ELi256ELi256ELb1ELb1ELb0ELb0ELb1ELb1EEEEEEEEEvNT_6ParamsE,"",@"SHT_CUDA_INFO"
	.sectionflags	@""
	.align	4


	//----- nvinfo : EIATTR_CUDA_API_VERSION
	.align		4
        /*0000*/ 	.byte	0x04, 0x37
        /*0002*/ 	.short	(.L_360 - .L_359)
.L_359:
        /*0004*/ 	.word	0x00000082


	//----- nvinfo : EIATTR_KPARAM_INFO
	.align		4
.L_360:
        /*0008*/ 	.byte	0x04, 0x17
        /*000a*/ 	.short	(.L_362 - .L_361)
.L_361:
        /*000c*/ 	.word	0x00000000
        /*0010*/ 	.short	0x0000
        /*0012*/ 	.short	0x0000
        /*0014*/ 	.byte	0x00, 0xf0, 0xe1, 0x10


	//----- nvinfo : EIATTR_SPARSE_MMA_MASK
	.align		4
.L_362:
        /*0018*/ 	.byte	0x03, 0x50
        /*001a*/ 	.short	0x0000


	//----- nvinfo : EIATTR_MAXREG_COUNT
	.align		4
        /*001c*/ 	.byte	0x03, 0x1b
        /*001e*/ 	.short	0x00ff


	//----- nvinfo : EIATTR_MERCURY_ISA_VERSION
	.align		4
        /*0020*/ 	.byte	0x03, 0x5f
        /*0022*/ 	.short	0x0101


	//----- nvinfo : EIATTR_VRC_CTA_INIT_COUNT
	.align		4
        /*0024*/ 	.byte	0x02, 0x4a
	.zero		1
	.zero		1


	//----- nvinfo : EIATTR_EXIT_INSTR_OFFSETS
	.align		4
        /*0028*/ 	.byte	0x04, 0x1c
        /*002a*/ 	.short	(.L_364 - .L_363)


	//   ....[0]....
.L_363:
        /*002c*/ 	.word	0x00000010


	//----- nvinfo : EIATTR_MAX_THREADS
	.align		4
.L_364:
        /*0030*/ 	.byte	0x04, 0x05
        /*0032*/ 	.short	(.L_366 - .L_365)
.L_365:
        /*0034*/ 	.word	0x00000100
        /*0038*/ 	.word	0x00000001
        /*003c*/ 	.word	0x00000001


	//----- nvinfo : EIATTR_CBANK_PARAM_SIZE
	.align		4
.L_366:
        /*0040*/ 	.byte	0x03, 0x19
        /*0042*/ 	.short	0x0438


	//----- nvinfo : EIATTR_PARAM_CBANK
	.align		4
        /*0044*/ 	.byte	0x04, 0x0a
        /*0046*/ 	.short	(.L_368 - .L_367)
	.align		4
.L_367:
        /*0048*/ 	.word	index@(.nv.constant0._ZN7cutlass13device_kernelIN5flash19enable_sm80_to_sm89INS1_16FlashAttnFwdSm80INS1_25CollectiveMainloopFwdSm80ILi8ELi1ELb1EN4cute5tupleIJNS5_1CILi128EEENS7_ILi112EEES8_EEELi128ENS_10bfloat16_tEfNS_4arch4Sm80ELb0ELb0ELb0ELb1ELb0ELb1ELb1ELb1EEENS1_21CollectiveEpilogueFwdINS6_IJS8_S8_S9_EEENS6_IJNS7_ILi1EEESH_SH_EEESB_SD_Li256ELb1ELb1ELb1ELb0EEENS1_36VarlenDynamicPersistentTileSchedulerILi128ELi112ELi256ELi256ELb1ELb1ELb0ELb0ELb1ELb1EEEEEEEEEvNT_6ParamsE)
        /*004c*/ 	.short	0x0380
        /*004e*/ 	.short	0x0438


	//----- nvinfo : EIATTR_SW_WAR
	.align		4
.L_368:
        /*0050*/ 	.byte	0x04, 0x36
        /*0052*/ 	.short	(.L_370 - .L_369)
.L_369:
        /*0054*/ 	.word	0x00000008
.L_370:


//--------------------- .nv.info._ZN7cutlass13device_kernelIN5flash19enable_sm80_to_sm89INS1_16FlashAttnFwdSm80INS1_25CollectiveMainloopFwdSm80ILi4ELi1ELb0EN4cute5tupleIJNS5_1CILi128EEENS7_ILi48EEES8_EEELi128ENS_10bfloat16_tEfNS_4arch4Sm80ELb0ELb1ELb0ELb0ELb0ELb0ELb1ELb1EEENS1_21CollectiveEpilogueFwdINS6_IJS8_S8_S9_EEENS6_IJNS7_ILi1EEESH_SH_EEESB_SD_Li128ELb0ELb1ELb1ELb0EEENS1_19SingleTileSchedulerILb0ELb1ELb1ELi128EEEEEEEEEvNT_6ParamsE --------------------------
	.section	.nv.info._ZN7cutlass13device_kernelIN5flash19enable_sm80_to_sm89INS1_16FlashAttnFwdSm80INS1_25CollectiveMainloopFwdSm80ILi4ELi1ELb0EN4cute5tupleIJNS5_1CILi128EEENS7_ILi48EEES8_EEELi128ENS_10bfloat16_tEfNS_4arch4Sm80ELb0ELb1ELb0ELb0ELb0ELb0ELb1ELb1EEENS1_21CollectiveEpilogueFwdINS6_IJS8_S8_S9_EEENS6_IJNS7_ILi1EEESH_SH_EEESB_SD_Li128ELb0ELb1ELb1ELb0EEENS1_19SingleTileSchedulerILb0ELb1ELb1ELi128EEEEEEEEEvNT_6ParamsE,"",@"SHT_CUDA_INFO"
	.sectionflags	@""
	.align	4


	//----- nvinfo : EIATTR_CUDA_API_VERSION
	.align		4
        /*0000*/ 	.byte	0x04, 0x37
        /*0002*/ 	.short	(.L_372 - .L_371)
.L_371:
        /*0004*/ 	.word	0x00000082


	//----- nvinfo : EIATTR_KPARAM_INFO
	.align		4
.L_372:
        /*0008*/ 	.byte	0x04, 0x17
        /*000a*/ 	.short	(.L_374 - .L_373)
.L_373:
        /*000c*/ 	.word	0x00000000
        /*0010*/ 	.short	0x0000
        /*0012*/ 	.short	0x0000
        /*0014*/ 	.byte	0x00, 0xf0, 0x61, 0x10


	//----- nvinfo : EIATTR_SPARSE_MMA_MASK
	.align		4
.L_374:
        /*0018*/ 	.byte	0x03, 0x50
        /*001a*/ 	.short	0x0000


	//----- nvinfo : EIATTR_MAXREG_COUNT
	.align		4
        /*001c*/ 	.byte	0x03, 0x1b
        /*001e*/ 	.short	0x00ff


	//----- nvinfo : EIATTR_MERCURY_ISA_VERSION
	.align		4
        /*0020*/ 	.byte	0x03, 0x5f
        /*0022*/ 	.short	0x0101


	//----- nvinfo : EIATTR_VRC_CTA_INIT_COUNT
	.align		4
        /*0024*/ 	.byte	0x02, 0x4a
	.zero		1
	.zero		1


	//----- nvinfo : EIATTR_EXIT_INSTR_OFFSETS
	.align		4
        /*0028*/ 	.byte	0x04, 0x1c
        /*002a*/ 	.short	(.L_376 - .L_375)


	//   ....[0]....
.L_375:
        /*002c*/ 	.word	0x00000010


	//----- nvinfo : EIATTR_MAX_THREADS
	.align		4
.L_376:
        /*0030*/ 	.byte	0x04, 0x05
        /*0032*/ 	.short	(.L_378 - .L_377)
.L_377:
        /*0034*/ 	.word	0x00000080
        /*0038*/ 	.word	0x00000001
        /*003c*/ 	.word	0x00000001


	//----- nvinfo : EIATTR_CBANK_PARAM_SIZE
	.align		4
.L_378:
        /*0040*/ 	.byte	0x03, 0x19
        /*0042*/ 	.short	0x0418


	//----- nvinfo : EIATTR_PARAM_CBANK
	.align		4
        /*0044*/ 	.byte	0x04, 0x0a
        /*0046*/ 	.short	(.L_380 - .L_379)
	.align		4
.L_379:
        /*0048*/ 	.word	index@(.nv.constant0._ZN7cutlass13device_kernelIN5flash19enable_sm80_to_sm89INS1_16FlashAttnFwdSm80INS1_25CollectiveMainloopFwdSm80ILi4ELi1ELb0EN4cute5tupleIJNS5_1CILi128EEENS7_ILi48EEES8_EEELi128ENS_10bfloat16_tEfNS_4arch4Sm80ELb0ELb1ELb0ELb0ELb0ELb0ELb1ELb1EEENS1_21CollectiveEpilogueFwdINS6_IJS8_S8_S9_EEENS6_IJNS7_ILi1EEESH_SH_EEESB_SD_Li128ELb0ELb1ELb1ELb0EEENS1_19SingleTileSchedulerILb0ELb1ELb1ELi128EEEEEEEEEvNT_6ParamsE)
        /*004c*/ 	.short	0x0380
        /*004e*/ 	.short	0x0418


	//----- nvinfo : EIATTR_SW_WAR
	.align		4
.L_380:
        /*0050*/ 	.byte	0x04, 0x36
        /*0052*/ 	.short	(.L_382 - .L_381)
.L_381:
        /*0054*/ 	.word	0x00000008
.L_382:


//--------------------- .nv.info._ZN7cutlass13device_kernelIN5flash19enable_sm80_to_sm89INS1_16FlashAttnFwdSm80INS1_25CollectiveMainloopFwdSm80ILi8ELi1ELb1EN4cute5tupleIJNS5_1CILi128EEENS7_ILi96EEES8_EEELi128ENS_10bfloat16_tEfNS_4arch4Sm80ELb0ELb1ELb0ELb1ELb0ELb0ELb1ELb1EEENS1_21CollectiveEpilogueFwdINS6_IJS8_S8_S9_EEENS6_IJNS7_ILi1EEESH_SH_EEESB_SD_Li256ELb1ELb1ELb1ELb0EEENS1_36VarlenDynamicPersistentTileSchedulerILi128ELi96ELi256ELi256ELb1ELb1ELb0ELb1ELb0ELb1EEEEEEEEEvNT_6ParamsE --------------------------
	.section	.nv.info._ZN7cutlass13device_kernelIN5flash19enable_sm80_to_sm89INS1_16FlashAttnFwdSm80INS1_25CollectiveMainloopFwdSm80ILi8ELi1ELb1EN4cute5tupleIJNS5_1CILi128EEENS7_ILi96EEES8_EEELi128ENS_10bfloat16_tEfNS_4arch4Sm80ELb0ELb1ELb0ELb1ELb0ELb0ELb1ELb1EEENS1_21CollectiveEpilogueFwdINS6_IJS8_S8_S9_EEENS6_IJNS7_ILi1EEESH_SH_EEESB_SD_Li256ELb1ELb1ELb1ELb0EEENS1_36VarlenDynamicPersistentTileSchedulerILi128ELi96ELi256ELi256ELb1ELb1ELb0ELb1ELb0ELb1EEEEEEEEEvNT_6ParamsE,"",@"SHT_CUDA_INFO"
	.sectionflags	@""
	.align	4


	//----- nvinfo : EIATTR_CUDA_API_VERSION
	.align		4
        /*0000*/ 	.byte	0x04, 0x37
        /*0002*/ 	.short	(.L_384 - .L_383)
.L_383:
        /*0004*/ 	.word	0x00000082


	//----- nvinfo : EIATTR_KPARAM_INFO
	.align		4
.L_384:
        /*0008*/ 	.byte	0x04, 0x17
        /*000a*/ 	.short	(.L_386 - .L_385)
.L_385:
        /*000c*/ 	.word	0x00000000
        /*0010*/ 	.short	0x0000
        /*0012*/ 	.short	0x0000
        /*0014*/ 	.byte	0x00, 0xf0, 0xe1, 0x10


	//----- nvinfo : EIATTR_SPARSE_MMA_MASK
	.align		4
.L_386:
        /*0018*/ 	.byte	0x03, 0x50
        /*001a*/ 	.short	0x0000


	//----- nvinfo : EIATTR_MAXREG_COUNT
	.align		4
        /*001c*/ 	.byte	0x03, 0x1b
        /*001e*/ 	.short	0x00ff


	//----- nvinfo : EIATTR_MERCURY_ISA_VERSION
	.align		4
        /*0020*/ 	.byte	0x03, 0x5f
        /*0022*/ 	.short	0x0101


	//----- nvinfo : EIATTR_VRC_CTA_INIT_COUNT
	.align		4
        /*0024*/ 	.byte	0x02, 0x4a
	.zero		1
	.zero		1


	//----- nvinfo : EIATTR_EXIT_INSTR_OFFSETS
	.align		4
        /*0028*/ 	.byte	0x04, 0x1c
        /*002a*/ 	.short	(.L_388 - .L_387)


	//   ....[0]....
.L_387:
        /*002c*/ 	.word	0x00000010


	//----- nvinfo : EIATTR_MAX_THREADS
	.align		4
.L_388:
        /*0030*/ 	.byte	0x04, 0x05
        /*0032*/ 	.short	(.L_390 - .L_389)
.L_389:
        /*0034*/ 	.word	0x00000100
        /*0038*/ 	.word	0x00000001
        /*003c*/ 	.word	0x00000001


	//----- nvinfo : EIATTR_CBANK_PARAM_SIZE
	.align		4
.L_390:
        /*0040*/ 	.byte	0x03, 0x19
        /*0042*/ 	.short	0x0438


	//----- nvinfo : EIATTR_PARAM_CBANK
	.align		4
        /*0044*/ 	.byte	0x04, 0x0a
        /*0046*/ 	.short	(.L_392 - .L_391)
	.align		4
.L_391:
        /*0048*/ 	.word	index@(.nv.constant0._ZN7cutlass13device_kernelIN5flash19enable_sm80_to_sm89INS1_16FlashAttnFwdSm80INS1_25CollectiveMainloopFwdSm80ILi8ELi1ELb1EN4cute5tupleIJNS5_1CILi128EEENS7_ILi96EEES8_EEELi128ENS_10bfloat16_tEfNS_4arch4Sm80ELb0ELb1ELb0ELb1ELb0ELb0ELb1ELb1EEENS1_21CollectiveEpilogueFwdINS6_IJS8_S8_S9_EEENS6_IJNS7_ILi1EEESH_SH_EEESB_SD_Li256ELb1ELb1ELb1ELb0EEENS1_36VarlenDynamicPersistentTileSchedulerILi128ELi96ELi256ELi256ELb1ELb1ELb0ELb1ELb0ELb1EEEEEEEEEvNT_6ParamsE)
        /*004c*/ 	.short	0x0380
        /*004e*/ 	.short	0x0438


	//----- nvinfo : EIATTR_SW_WAR
	.align		4
.L_392:
        /*0050*/ 	.byte	0x04, 0x36
        /*0052*/ 	.short	(.L_394 - .L_393)
.L_393:
        /*0054*/ 	.word	0x00000008
.L_394:


//--------------------- .nv.info._ZN7cutlass13device_kernelIN5flash19enable_sm80_to_sm89INS1_16FlashAttnFwdSm80INS1_25CollectiveMainloopFwdSm80ILi8ELi1ELb1EN4cute5tupleIJNS5_1CILi128EEENS7_ILi96EEES8_EEELi128ENS_10bfloat16_tEfNS_4arch4Sm80ELb0ELb1ELb0ELb1ELb0ELb1ELb1ELb1EEENS1_21CollectiveEpilogueFwdINS6_IJS8_S8_S9_EEENS6_IJNS7_ILi1EEESH_SH_EEESB_SD_Li256ELb1ELb1ELb1ELb0EEENS1_36VarlenDynamicPersistentTileSchedulerILi128ELi96ELi256ELi256ELb1ELb1ELb0ELb1ELb0ELb1EEEEEEEEEvNT_6ParamsE --------------------------
	.section	.nv.info._ZN7cutlass13device_kernelIN5flash19enable_sm80_to_sm89INS1_16FlashAttnFwdSm80INS1_25CollectiveMainloopFwdSm80ILi8ELi1ELb1EN4cute5tupleIJNS5_1CILi128EEENS7_ILi96EEES8_EEELi128ENS_10bfloat16_tEfNS_4arch4Sm80ELb0ELb1ELb0ELb1ELb0ELb1ELb1ELb1EEENS1_21CollectiveEpilogueFwdINS6_IJS8_S8_S9_EEENS6_IJNS7_ILi1EEESH_SH_EEESB_SD_Li256ELb1ELb1ELb1ELb0EEENS1_36VarlenDynamicPersistentTileSchedulerILi128ELi96ELi256ELi256ELb1ELb1ELb0ELb1ELb0ELb1EEEEEEEEEvNT_6ParamsE,"",@"SHT_CUDA_INFO"
	.sectionflags	@""
	.align	4


	//----- nvinfo : EIATTR_CUDA_API_VERSION
	.align		4
        /*0000*/ 	.byte	0x04, 0x37
        /*0002*/ 	.short	(.L_396 - .L_395)
.L_395:
        /*0004*/ 	.word	0x00000082


	//----- nvinfo : EIATTR_KPARAM_INFO
	.align		4
.L_396:
        /*0008*/ 	.byte	0x04, 0x17
        /*000a*/ 	.short	(.L_398 - .L_397)
.L_397:
        /*000c*/ 	.word	0x00000000
        /*0010*/ 	.short	0x0000
        /*0012*/ 	.short	0x0000
        /*0014*/ 	.byte	0x00, 0xf0, 0xe1, 0x10


	//----- nvinfo : EIATTR_SPARSE_MMA_MASK
	.align		4
.L_398:
        /*0018*/ 	.byte	0x03, 0x50
        /*001a*/ 	.short	0x0000


	//----- nvinfo : EIATTR_MAXREG_COUNT
	.align		4
        /*001c*/ 	.byte	0x03, 0x1b
        /*001e*/ 	.short	0x00ff


	//----- nvinfo : EIATTR_MERCURY_ISA_VERSION
	.align		4
        /*0020*/ 	.byte	0x03, 0x5f
        /*0022*/ 	.short	0x0101


	//----- nvinfo : EIATTR_VRC_CTA_INIT_COUNT
	.align		4
        /*0024*/ 	.byte	0x02, 0x4a
	.zero		1
	.zero		1


	//----- nvinfo : EIATTR_EXIT_INSTR_OFFSETS
	.align		4
        /*0028*/ 	.byte	0x04, 0x1c
        /*002a*/ 	.short	(.L_400 - .L_399)


	//   ....[0]....
.L_399:
        /*002c*/ 	.word	0x00000010


	//----- nvinfo : EIATTR_MAX_THREADS
	.align		4
.L_400:
        /*0030*/ 	.byte	0x04, 0x05
        /*0032*/ 	.short	(.L_402 - .L_401)
.L_401:
        /*0034*/ 	.word	0x00000100
        /*0038*/ 	.word	0x00000001
        /*003c*/ 	.word	0x00000001


	//----- nvinfo : EIATTR_CBANK_PARAM_SIZE
	.align		4
.L_402:
        /*0040*/ 	.byte	0x03, 0x19
        /*0042*/ 	.short	0x0438


	//----- nvinfo : EIATTR_PARAM_CBANK
	.align		4
        /*0044*/ 	.byte	0x04, 0x0a
        /*0046*/ 	.short	(.L_404 - .L_403)
	.align		4
.L_403:
        /*0048*/ 	.word	index@(.nv.constant0._ZN7cutlass13device_kernelIN5flash19enable_sm80_to_sm89INS1_16FlashAttnFwdSm80INS1_25CollectiveMainloopFwdSm80ILi8ELi1ELb1EN4cute5tupleIJNS5_1CILi128EEENS7_ILi96EEES8_EEELi128ENS_10bfloat16_tEfNS_4arch4Sm80ELb0ELb1ELb0ELb1ELb0ELb1ELb1ELb1EEENS1_21CollectiveEpilogueFwdINS6_IJS8_S8_S9_EEENS6_IJNS7_ILi1EEESH_SH_EEESB_SD_Li256ELb1ELb1ELb1ELb0EEENS1_36VarlenDynamicPersistentTileSchedulerILi128ELi96ELi256ELi256ELb1ELb1ELb0ELb1ELb0ELb1EEEEEEEEEvNT_6ParamsE)
        /*004c*/ 	.short	0x0380
        /*004e*/ 	.short	0x0438


	//----- nvinfo : EIATTR_SW_WAR
	.align		4
.L_404:
        /*0050*/ 	.byte	0x04, 0x36
        /*0052*/ 	.short	(.L_406 - .L_405)
.L_405:
        /*0054*/ 	.word	0x00000008
.L_406:


//--------------------- .nv.info._ZN7cutlass13device_kernelIN5flash19enable_sm80_to_sm89INS1_16FlashAttnFwdSm80INS1_25CollectiveMainloopFwdSm80ILi4ELi1ELb0EN4cute5tupleIJNS5_1CILi128EEENS7_ILi64EEES8_EEELi128ENS_10bfloat16_tEfNS_4arch4Sm80ELb1ELb0ELb0ELb0ELb0ELb0ELb1ELb1EEENS1_21CollectiveEpilogueFwdINS6_IJS8_S8_S9_EEENS6_IJNS7_ILi1EEESH_SH_EEESB_SD_Li128ELb0ELb1ELb1ELb0EEENS1_30DynamicPersistentTileSchedulerILi128ELi128ELb1ELb1ELb0EEEEEEEEEvNT_6ParamsE --------------------------
	.section	.nv.info._ZN7cutlass13device_kernelIN5flash19enable_sm80_to_sm89INS1_16FlashAttnFwdSm80INS1_25CollectiveMainloopFwdSm80ILi4ELi1ELb0EN4cute5tupleIJNS5_1CILi128EEENS7_ILi64EEES8_EEELi128ENS_10bfloat16_tEfNS_4arch4Sm80ELb1ELb0ELb0ELb0ELb0ELb0ELb1ELb1EEENS1_21CollectiveEpilogueFwdINS6_IJS8_S8_S9_EEENS6_IJNS7_ILi1EEESH_SH_EEESB_SD_Li128ELb0ELb1ELb1ELb0EEENS1_30DynamicPersistentTileSchedulerILi128ELi128ELb1ELb1ELb0EEEEEEEEEvNT_6ParamsE,"",@"SHT_CUDA_INFO"
	.sectionflags	@""
	.align	4


	//----- nvinfo : EIATTR_CUDA_API_VERSION
	.align		4
        /*0000*/ 	.byte	0x04, 0x37
        /*0002*/ 	.short	(.L_408 - .L_407)
.L_407:
        /*0004*/ 	.word	0x00000082


	//----- nvinfo : EIATTR_KPARAM_INFO
	.align		4
.L_408:
        /*0008*/ 	.byte	0x04, 0x17
        /*000a*/ 	.short	(.L_410 - .L_409)
.L_409:
        /*000c*/ 	.word	0x00000000
        /*0010*/ 	.short	0x0000
        /*0012*/ 	.short	0x0000
        /*0014*/ 	.byte	0x00, 0xf0, 0xa1, 0x10


	//----- nvinfo : EIATTR_SPARSE_MMA_MASK
	.align		4
.L_410:
        /*0018*/ 	.byte	0x03, 0x50
        /*001a*/ 	.short	0x0000


	//----- nvinfo : EIATTR_MAXREG_COUNT
	.align		4
        /*001c*/ 	.byte	0x03, 0x1b
        /*001e*/ 	.short	0x00ff


	//----- nvinfo : EIATTR_MERCURY_ISA_VERSION
	.align		4
        /*0020*/ 	.byte	0x03, 0x5f
        /*0022*/ 	.short	0x0101


	//----- nvinfo : EIATTR_VRC_CTA_INIT_COUNT
	.align		4
        /*0024*/ 	.byte	0x02, 0x4a
	.zero		1
	.zero		1


	//----- nvinfo : EIATTR_EXIT_INSTR_OFFSETS
	.align		4
        /*0028*/ 	.byte	0x04, 0x1c
        /*002a*/ 	.short	(.L_412 - .L_411)


	//   ....[0]....
.L_411:
        /*002c*/ 	.word	0x00000010


	//----- nvinfo : EIATTR_MAX_THREADS
	.align		4
.L_412:
        /*0030*/ 	.byte	0x04, 0x05
        /*0032*/ 	.short	(.L_414 - .L_413)
.L_413:
        /*0034*/ 	.word	0x00000080
        /*0038*/ 	.word	0x00000001
        /*003c*/ 	.word	0x00000001


	//----- nvinfo : EIATTR_CBANK_PARAM_SIZE
	.align		4
.L_414:
        /*0040*/ 	.byte	0x03, 0x19
        /*0042*/ 	.short	0x0428


	//----- nvinfo : EIATTR_PARAM_CBANK
	.align		4
        /*0044*/ 	.byte	0x04, 0x0a
        /*0046*/ 	.short	(.L_416 - .L_415)
	.align		4
.L_415:
        /*0048*/ 	.word	index@(.nv.constant0._ZN7cutlass13device_kernelIN5flash19enable_sm80_to_sm89INS1_16FlashAttnFwdSm80INS1_25CollectiveMainloopFwdSm80ILi4ELi1ELb0EN4cute5tupleIJNS5_1CILi128EEENS7_ILi64EEES8_EEELi128ENS_10bfloat16_tEfNS_4arch4Sm80ELb1ELb0ELb0ELb0ELb0ELb0ELb1ELb1EEENS1_21CollectiveEpilogueFwdINS6_IJS8_S8_S9_EEENS6_IJNS7_ILi1EEESH_SH_EEESB_SD_Li128ELb0ELb1ELb1ELb0EEENS1_30DynamicPersistentTileSchedulerILi128ELi128ELb1ELb1ELb0EEEEEEEEEvNT_6ParamsE)
        /*004c*/ 	.short	0x0380
        /*004e*/ 	.short	0x0428


	//----- nvinfo : EIATTR_SW_WAR
	.align		4
.L_416:
        /*0050*/ 	.byte	0x04, 0x36
        /*0052*/ 	.short	(.L_418 - .L_417)
.L_417:
        /*0054*/ 	.word	0x00000008
.L_418:


//--------------------- .nv.info._ZN7cutlass13device_kernelIN5flash19enable_sm80_to_sm89INS1_16FlashAttnFwdSm80INS1_25CollectiveMainloopFwdSm80ILi8ELi1ELb1EN4cute5tupleIJNS5_1CILi128EEENS7_ILi112EEES8_EEELi128ENS_10bfloat16_tEfNS_4arch4Sm80ELb1ELb0ELb0ELb1ELb0ELb0ELb1ELb1EEENS1_21CollectiveEpilogueFwdINS6_IJS8_S8_S9_EEENS6_IJNS7_ILi1EEESH_SH_EEESB_SD_Li256ELb1ELb1ELb1ELb0EEENS1_36VarlenDynamicPersistentTileSchedulerILi128ELi112ELi256ELi256ELb1ELb1ELb0ELb1ELb1ELb1EEEEEEEEEvNT_6ParamsE --------------------------
	.section	.nv.info._ZN7cutlass13device_kernelIN5flash19enable_sm80_to_sm89INS1_16FlashAttnFwdSm80INS1_25CollectiveMainloopFwdSm80ILi8ELi1ELb1EN4cute5tupleIJNS5_1CILi128EEENS7_ILi112EEES8_EEELi128ENS_10bfloat16_tEfNS_4arch4Sm80ELb1ELb0ELb0ELb1ELb0ELb0ELb1ELb1EEENS1_21CollectiveEpilogueFwdINS6_IJS8_S8_S9_EEENS6_IJNS7_ILi1EEESH_SH_EEESB_SD_Li256ELb1ELb1ELb1ELb0EEENS1_36VarlenDynamicPersistentTileSchedulerILi128ELi112ELi256ELi256ELb1ELb1ELb0ELb1ELb1ELb1EEEEEEEEEvNT_6ParamsE,"",@"SHT_CUDA_INFO"
	.sectionflags	@""
	.align	4


	//----- nvinfo : EIATTR_CUDA_API_VERSION
	.align		4
        /*0000*/ 	.byte	0x04, 0x37
        /*0002*/ 	.short	(.L_420 - .L_419)
.L_419:
        /*0004*/ 	.word	0x00000082


	//----- nvinfo : EIATTR_KPARAM_INFO
	.align		4
.L_420:
        /*0008*/ 	.byte	0x04, 0x17
        /*000a*/ 	.short	(.L_422 - .L_421)
.L_421:
        /*000c*/ 	.word	0x00000000
        /*0010*/ 	.short	0x0000
        /*0012*/ 	.short	0x0000
        /*0014*/ 	.byte	0x00, 0xf0, 0xe1, 0x10


	//----- nvinfo : EIATTR_SPARSE_MMA_MASK
	.align		4
.L_422:
        /*0018*/ 	.byte	0x03, 0x50
        /*001a*/ 	.short	0x0000


	//----- nvinfo : EIATTR_MAXREG_COUNT
	.align		4
        /*001c*/ 	.byte	0x03, 0x1b
        /*001e*/ 	.short	0x00ff


	//----- nvinfo : EIATTR_MERCURY_ISA_VERSION
	.align		4
        /*0020*/ 	.byte	0x03, 0x5f
        /*0022*/ 	.short	0x0101


	//----- nvinfo : EIATTR_VRC_CTA_INIT_COUNT
	.align		4
        /*0024*/ 	.byte	0x02, 0x4a
	.zero		1
	.zero		1


	//----- nvinfo : EIATTR_EXIT_INSTR_OFFSETS
	.align		4
        /*0028*/ 	.byte	0x04, 0x1c
        /*002a*/ 	.short	(.L_424 - .L_423)


	//   ....[0]....
.L_423:
        /*002c*/ 	.word	0x00000010


	//----- nvinfo : EIATTR_MAX_THREADS
	.align		4
.L_424:
        /*0030*/ 	.byte	0x04, 0x05
        /*0032*/ 	.short	(.L_426 - .L_425)
.L_425:
        /*0034*/ 	.word	0x00000100
        /*0038*/ 	.word	0x00000001
        /*003c*/ 	.word	0x00000001


	//----- nvinfo : EIATTR_CBANK_PARAM_SIZE
	.align		4
.L_426:
        /*0040*/ 	.byte	0x03, 0x19
        /*0042*/ 	.short	0x0438


	//----- nvinfo : EIATTR_PARAM_CBANK
	.align		4
        /*0044*/ 	.byte	0x04, 0x0a
        /*0046*/ 	.short	(.L_428 - .L_427)
	.align		4
.L_427:
        /*0048*/ 	.word	index@(.nv.constant0._ZN7cutlass13device_kernelIN5flash19enable_sm80_to_sm89INS1_16FlashAttnFwdSm80INS1_25CollectiveMainloopFwdSm80ILi8ELi1ELb1EN4cute5tupleIJNS5_1CILi128EEENS7_ILi112EEES8_EEELi128ENS_10bfloat16_tEfNS_4arch4Sm80ELb1ELb0ELb0ELb1ELb0ELb0ELb1ELb1EEENS1_21CollectiveEpilogueFwdINS6_IJS8_S8_S9_EEENS6_IJNS7_ILi1EEESH_SH_EEESB_SD_Li256ELb1ELb1ELb1ELb0EEENS1_36VarlenDynamicPersistentTileSchedulerILi128ELi112ELi256ELi256ELb1ELb1ELb0ELb1ELb1ELb1EEEEEEEEEvNT_6ParamsE)
        /*004c*/ 	.short	0x0380
        /*004e*/ 	.short	0x0438


	//----- nvinfo : EIATTR_SW_WAR
	.align		4
.L_428:
        /*0050*/ 	.byte	0x04, 0x36
        /*0052*/ 	.short	(.L_430 - .L_429)
.L_429:
        /*0054*/ 	.word	0x00000008
.L_430:


//--------------------- .nv.info._ZN7cutlass13device_kernelIN5flash19enable_sm80_to_sm89INS1_16FlashAttnFwdSm80INS1_25CollectiveMainloopFwdSm80ILi8ELi1ELb1EN4cute5tupleIJNS5_1CILi128EEENS7_ILi112EEES8_EEELi128ENS_10bfloat16_tEfNS_4arch4Sm80ELb1ELb0ELb0ELb1ELb0ELb1ELb1ELb1EEENS1_21CollectiveEpilogueFwdINS6_IJS8_S8_S9_EEENS6_IJNS7_ILi1EEESH_SH_EEESB_SD_Li256ELb1ELb1ELb1ELb0EEENS1_36VarlenDynamicPersistentTileSchedulerILi128ELi112ELi256ELi256ELb1ELb1ELb0ELb1ELb1ELb1EEEEEEEEEvNT_6ParamsE --------------------------
	.section	.nv.info._ZN7cutlass13device_kernelIN5flash19enable_sm80_to_sm89INS1_16FlashAttnFwdSm80INS1_25CollectiveMainloopFwdSm80ILi8ELi1ELb1EN4cute5tupleIJNS5_1CILi128EEENS7_ILi112EEES8_EEELi128ENS_10bfloat16_tEfNS_4arch4Sm80ELb1ELb0ELb0ELb1ELb0ELb1ELb1ELb1EEENS1_21CollectiveEpilogueFwdINS6_IJS8_S8_S9_EEENS6_IJNS7_ILi1EEESH_SH_EEESB_SD_Li256ELb1ELb1ELb1ELb0EEENS1_36VarlenDynamicPersistentTileSchedulerILi128ELi112ELi256ELi256ELb1ELb1ELb0ELb1ELb1ELb1EEEEEEEEEvNT_6ParamsE,"",@"SHT_CUDA_INFO"
	.sectionflags	@""
	.align	4


	//----- nvinfo : EIATTR_CUDA_API_VERSION
	.align		4
        /*0000*/ 	.byte	0x04, 0x37
        /*0002*/ 	.short	(.L_432 - .L_431)
.L_431:
        /*0004*/ 	.word	0x00000082


	//----- nvinfo : EIATTR_KPARAM_INFO
	.align		4
.L_432:
        /*0008*/ 	.byte	0x04, 0x17
        /*000a*/ 	.short	(.L_434 - .L_433)
.L_433:
        /*000c*/ 	.word	0x00000000
        /*0010*/ 	.short	0x0000
        /*0012*/ 	.short	0x0000
        /*0014*/ 	.byte	0x00, 0xf0, 0xe1, 0x10


	//----- nvinfo : EIATTR_SPARSE_MMA_MASK
	.align		4
.L_434:
        /*0018*/ 	.byte	0x03, 0x50
        /*001a*/ 	.short	0x0000


	//----- nvinfo : EIATTR_MAXREG_COUNT
	.align		4
        /*001c*/ 	.byte	0x03, 0x1b
        /*001e*/ 	.short	0x00ff


	//----- nvinfo : EIATTR_MERCURY_ISA_VERSION
	.align		4
        /*0020*/ 	.byte	0x03, 0x5f
        /*0022*/ 	.short	0x0101


	//----- nvinfo : EIATTR_VRC_CTA_INIT_COUNT
	.align		4
        /*0024*/ 	.byte	0x02, 0x4a
	.zero		1
	.zero		1


	//----- nvinfo : EIATTR_EXIT_INSTR_OFFSETS
	.align		4
        /*0028*/ 	.byte	0x04, 0x1c
        /*002a*/ 	.short	(.L_436 - .L_435)


	//   ....[0]....
.L_435:
        /*002c*/ 	.word	0x00000010


	//----- nvinfo : EIATTR_MAX_THREADS
	.align		4
.L_436:
        /*0030*/ 	.byte	0x04, 0x05
        /*0032*/ 	.short	(.L_438 - .L_437)
.L_437:
        /*0034*/ 	.word	0x00000100
        /*0038*/ 	.word	0x00000001
        /*003c*/ 	.word	0x00000001


	//----- nvinfo : EIATTR_CBANK_PARAM_SIZE
	.align		4
.L_438:
        /*0040*/ 	.byte	0x03, 0x19
        /*0042*/ 	.short	0x0438


	//----- nvinfo : EIATTR_PARAM_CBANK
	.align		4
        /*0044*/ 	.byte	0x04, 0x0a
        /*0046*/ 	.short	(.L_440 - .L_439)
	.align		4
.L_439:
        /*0048*/ 	.word	index@(.nv.constant0._ZN7cutlass13device_kernelIN5flash19enable_sm80_to_sm89INS1_16FlashAttnFwdSm80INS1_25CollectiveMainloopFwdSm80ILi8ELi1ELb1EN4cute5tupleIJNS5_1CILi128EEENS7_ILi112EEES8_EEELi128ENS_10bfloat16_tEfNS_4arch4Sm80ELb1ELb0ELb0ELb1ELb0ELb1ELb1ELb1EEENS1_21CollectiveEpilogueFwdINS6_IJS8_S8_S9_EEENS6_IJNS7_ILi1EEESH_SH_EEESB_SD_Li256ELb1ELb1ELb1ELb0EEENS1_36VarlenDynamicPersistentTileSchedulerILi128ELi112ELi256ELi256ELb1ELb1ELb0ELb1ELb1ELb1EEEEEEEEEvNT_6ParamsE)
        /*004c*/ 	.short	0x0380
        /*004e*/ 	.short	0x0438


	//----- nvinfo : EIATTR_SW_WAR
	.align		4
.L_440:
        /*0050*/ 	.byte	0x04, 0x36
        /*0052*/ 	.short	(.L_442 - .L_441)
.L_441:
        /*0054*/ 	.word	0x00000008
.L_442:


//--------------------- .nv.callgraph             --------------------------
	.section	.nv.callgraph,"",@"SHT_CUDA_CALLGRAPH"
	.align	4
	.sectionentsize	8
	.align		4
        /*0000*/ 	.word	0x00000000
	.align		4
        /*0004*/ 	.word	0xffffffff
	.align		4
        /*0008*/ 	.word	0x00000000
	.align		4
        /*000c*/ 	.word	0xfffffffe
	.align		4
        /*0010*/ 	.word	0x00000000
	.align		4
        /*0014*/ 	.word	0xfffffffd
	.align		4
        /*0018*/ 	.word	0x00000000
	.align		4
        /*001c*/ 	.word	0xfffffffc


//--------------------- .nv.constant4             --------------------------
	.section	.nv.constant4,"a",@progbits
	.align	8
	.align		8
.nv.constant4:
        /*0000*/ 	.dword	_ZN83_INTERNAL_988afcd3_47_flash_fwd_hdim128_bf16_split_softcapall_sm80_cu_49158569_29004cuda3std3__45__cpo5beginE
	.align		8
        /*0008*/ 	.dword	_ZN83_INTERNAL_988afcd3_47_flash_fwd_hdim128_bf16_split_softcapall_sm80_cu_49158569_29004cuda3std3__45__cpo3endE
	.align		8
        /*0010*/ 	.dword	_ZN83_INTERNAL_988afcd3_47_flash_fwd_hdim128_bf16_split_softcapall_sm80_cu_49158569_29004cuda3std3__45__cpo6cbeginE
	.align		8
        /*0018*/ 	.dword	_ZN83_INTERNAL_988afcd3_47_flash_fwd_hdim128_bf16_split_softcapall_sm80_cu_49158569_29004cuda3std3__45__cpo4cendE
	.align		8
        /*0020*/ 	.dword	_ZN83_INTERNAL_988afcd3_47_flash_fwd_hdim128_bf16_split_softcapall_sm80_cu_49158569_29004cuda3std3__485_GLOBAL__N__988afcd3_47_flash_fwd_hdim128_bf16_split_softcapall_sm80_cu_49158569_29006ignoreE
	.align		8
        /*0028*/ 	.dword	_ZN83_INTERNAL_988afcd3_47_flash_fwd_hdim128_bf16_split_softcapall_sm80_cu_49158569_29004cuda3std3__419piecewise_constructE
	.align		8
        /*0030*/ 	.dword	_ZN83_INTERNAL_988afcd3_47_flash_fwd_hdim128_bf16_split_softcapall_sm80_cu_49158569_29004cuda3std3__48in_placeE
	.align		8
        /*0038*/ 	.dword	_ZN83_INTERNAL_988afcd3_47_flash_fwd_hdim128_bf16_split_softcapall_sm80_cu_49158569_29004cuda3std6ranges3__45__cpo4swapE
	.align		8
        /*0040*/ 	.dword	_ZN83_INTERNAL_988afcd3_47_flash_fwd_hdim128_bf16_split_softcapall_sm80_cu_49158569_29004cuda3std6ranges3__45__cpo9iter_moveE
	.align		8
        /*0048*/ 	.dword	_ZN83_INTERNAL_988afcd3_47_flash_fwd_hdim128_bf16_split_softcapall_sm80_cu_49158569_29004cute7productE
	.align		8
        /*0050*/ 	.dword	_ZN83_INTERNAL_988afcd3_47_flash_fwd_hdim128_bf16_split_softcapall_sm80_cu_49158569_29004cute1_E


//--------------------- .text._ZN7cutlass13device_kernelIN5flash19enable_sm80_to_sm89INS1_16FlashAttnFwdSm80INS1_25CollectiveMainloopFwdSm80ILi8ELi1ELb1EN4cute5tupleIJNS5_1CILi128EEES8_S8_EEELi128ENS_10bfloat16_tEfNS_4arch4Sm80ELb0ELb0ELb1ELb0ELb0ELb0ELb1ELb1EEENS1_21CollectiveEpilogueFwdIS9_NS6_IJNS7_ILi1EEESF_SF_EEESA_SC_Li256ELb0ELb1ELb1ELb0EEENS1_19SingleTileSchedulerILb0ELb1ELb1ELi128EEEEEEEEEvNT_6ParamsE --------------------------
	.section	.text._ZN7cutlass13device_kernelIN5flash19enable_sm80_to_sm89INS1_16FlashAttnFwdSm80INS1_25CollectiveMainloopFwdSm80ILi8ELi1ELb1EN4cute5tupleIJNS5_1CILi128EEES8_S8_EEELi128ENS_10bfloat16_tEfNS_4arch4Sm80ELb0ELb0ELb1ELb0ELb0ELb0ELb1ELb1EEENS1_21CollectiveEpilogueFwdIS9_NS6_IJNS7_ILi1EEESF_SF_EEESA_SC_Li256ELb0ELb1ELb1ELb0EEENS1_19SingleTileSchedulerILb0ELb1ELb1ELi128EEEEEEEEEvNT_6ParamsE,"ax",@progbits
	.align	128
.text._ZN7cutlass13device_kernelIN5flash19enable_sm80_to_sm89INS1_16FlashAttnFwdSm80INS1_25CollectiveMainloopFwdSm80ILi8ELi1ELb1EN4cute5tupleIJNS5_1CILi128EEES8_S8_EEELi128ENS_10bfloat16_tEfNS_4arch4Sm80ELb0ELb0ELb1ELb0ELb0ELb0ELb1ELb1EEENS1_21CollectiveEpilogueFwdIS9_NS6_IJNS7_ILi1EEESF_SF_EEESA_SC_Li256ELb0ELb1ELb1ELb0EEENS1_19SingleTileSchedulerILb0ELb1ELb1ELi128EEEEEEEEEvNT_6ParamsE:
        .type           _ZN7cutlass13device_kernelIN5flash19enable_sm80_to_sm89INS1_16FlashAttnFwdSm80INS1_25CollectiveMainloopFwdSm80ILi8ELi1ELb1EN4cute5tupleIJNS5_1CILi128EEES8_S8_EEELi128ENS_10bfloat16_tEfNS_4arch4Sm80ELb0ELb0ELb1ELb0ELb0ELb0ELb1ELb1EEENS1_21CollectiveEpilogueFwdIS9_NS6_IJNS7_ILi1EEESF_SF_EEESA_SC_Li256ELb0ELb1ELb1ELb0EEENS1_19SingleTileSchedulerILb0ELb1ELb1ELi128EEEEEEEEEvNT_6ParamsE,@function
        .size           _ZN7cutlass13device_kernelIN5flash19enable_sm80_to_sm89INS1_16FlashAttnFwdSm80INS1_25CollectiveMainloopFwdSm80ILi8ELi1ELb1EN4cute5tupleIJNS5_1CILi128EEES8_S8_EEELi128ENS_10bfloat16_tEfNS_4arch4Sm80ELb0ELb0ELb1ELb0ELb0ELb0ELb1ELb1EEENS1_21CollectiveEpilogueFwdIS9_NS6_IJNS7_ILi1EEESF_SF_EEESA_SC_Li256ELb0ELb1ELb1ELb0EEENS1_19SingleTileSchedulerILb0ELb1ELb1ELi128EEEEEEEEEvNT_6ParamsE,(.L_x_24 - _ZN7cutlass13device_kernelIN5flash19enable_sm80_to_sm89INS1_16FlashAttnFwdSm80INS1_25CollectiveMainloopFwdSm80ILi8ELi1ELb1EN4cute5tupleIJNS5_1CILi128EEES8_S8_EEELi128ENS_10bfloat16_tEfNS_4arch4Sm80ELb0ELb0ELb1ELb0ELb0ELb0ELb1ELb1EEENS1_21CollectiveEpilogueFwdIS9_NS6_IJNS7_ILi1EEESF_SF_EEESA_SC_Li256ELb0ELb1ELb1ELb0EEENS1_19SingleTileSchedulerILb0ELb1ELb1ELi128EEEEEEEEEvNT_6ParamsE)
        .other          _ZN7cutlass13device_kernelIN5flash19enable_sm80_to_sm89INS1_16FlashAttnFwdSm80INS1_25CollectiveMainloopFwdSm80ILi8ELi1ELb1EN4cute5tupleIJNS5_1CILi128EEES8_S8_EEELi128ENS_10bfloat16_tEfNS_4arch4Sm80ELb0ELb0ELb1ELb0ELb0ELb0ELb1ELb1EEENS1_21CollectiveEpilogueFwdIS9_NS6_IJNS7_ILi1EEESF_SF_EEESA_SC_Li256ELb0ELb1ELb1ELb0EEENS1_19SingleTileSchedulerILb0ELb1ELb1ELi128EEEEEEEEEvNT_6ParamsE,@"STO_CUDA_ENTRY STV_DEFAULT"
_ZN7cutlass13device_kernelIN5flash19enable_sm80_to_sm89INS1_16FlashAttnFwdSm80INS1_25CollectiveMainloopFwdSm80ILi8ELi1ELb1EN4cute5tupleIJNS5_1CILi128EEES8_S8_EEELi128ENS_10bfloat16_tEfNS_4arch4Sm80ELb0ELb0ELb1ELb0ELb0ELb0ELb1ELb1EEENS1_21CollectiveEpilogueFwdIS9_NS6_IJNS7_ILi1EEESF_SF_EEESA_SC_Li256ELb0ELb1ELb1ELb0EEENS1_19SingleTileSchedulerILb0ELb1ELb1ELi128EEEEEEEEEvNT_6ParamsE:
[----:B------:R-:W-:Y:S01]  /*0000*/  LDC R1, c[0x0][0x37c] ;  /* 0x0000df00ff017b82 */ /* 0x000fe20000000800 */
[----:B------:R-:W-:Y:S05]  /*0010*/  EXIT ;  /* 0x000000000000794d */ /* 0x000fea0003800000 */
.L_x_0:
[----:B------:R-:W-:-:S00]  /*0020*/  BRA `(.L_x_0) ;  /* 0xfffffffc00fc7947 */ /* 0x000fc0000383ffff */
[----:B------:R-:W-:-:S00]  /*0030*/  NOP ;  /* 0x0000000000007918 */ /* 0x000fc00000000000 */
        /* <DEDUP_REMOVED lines=12> */
.L_x_24:


//--------------------- .text._ZN7cutlass13device_kernelIN5flash19enable_sm80_to_sm89INS1_16FlashAttnFwdSm80INS1_25CollectiveMainloopFwdSm80ILi8ELi1ELb1EN4cute5tupleIJNS5_1CILi128EEENS7_ILi96EEES8_EEELi128ENS_10bfloat16_tEfNS_4arch4Sm80ELb0ELb1ELb1ELb0ELb0ELb0ELb1ELb1EEENS1_21CollectiveEpilogueFwdINS6_IJS8_S8_S9_EEENS6_IJNS7_ILi1EEESH_SH_EEESB_SD_Li256ELb0ELb1ELb1ELb0EEENS1_19SingleTileSchedulerILb0ELb1ELb1ELi128EEEEEEEEEvNT_6ParamsE --------------------------
	.section	.text._ZN7cutlass13device_kernelIN5flash19enable_sm80_to_sm89INS1_16FlashAttnFwdSm80INS1_25CollectiveMainloopFwdSm80ILi8ELi1ELb1EN4cute5tupleIJNS5_1CILi128EEENS7_ILi96EEES8_EEELi128ENS_10bfloat16_tEfNS_4arch4Sm80ELb0ELb1ELb1ELb0ELb0ELb0ELb1ELb1EEENS1_21CollectiveEpilogueFwdINS6_IJS8_S8_S9_EEENS6_IJNS7_ILi1EEESH_SH_EEESB_SD_Li256ELb0ELb1ELb1ELb0EEENS1_19SingleTileSchedulerILb0ELb1ELb1ELi128EEEEEEEEEvNT_6ParamsE,"ax",@progbits
	.align	128
.text._ZN7cutlass13device_kernelIN5flash19enable_sm80_to_sm89INS1_16FlashAttnFwdSm80INS1_25CollectiveMainloopFwdSm80ILi8ELi1ELb1EN4cute5tupleIJNS5_1CILi128EEENS7_ILi96EEES8_EEELi128ENS_10bfloat16_tEfNS_4arch4Sm80ELb0ELb1ELb1ELb0ELb0ELb0ELb1ELb1EEENS1_21CollectiveEpilogueFwdINS6_IJS8_S8_S9_EEENS6_IJNS7_ILi1EEESH_SH_EEESB_SD_Li256ELb0ELb1ELb1ELb0EEENS1_19SingleTileSchedulerILb0ELb1ELb1ELi128EEEEEEEEEvNT_6ParamsE:
        .type           _ZN7cutlass13device_kernelIN5flash19enable_sm80_to_sm89INS1_16FlashAttnFwdSm80INS1_25CollectiveMainloopFwdSm80ILi8ELi1ELb1EN4cute5tupleIJNS5_1CILi128EEENS7_ILi96EEES8_EEELi128ENS_10bfloat16_tEfNS_4arch4Sm80ELb0ELb1ELb1ELb0ELb0ELb0ELb1ELb1EEENS1_21CollectiveEpilogueFwdINS6_IJS8_S8_S9_EEENS6_IJNS7_ILi1EEESH_SH_EEESB_SD_Li256ELb0ELb1ELb1ELb0EEENS1_19SingleTileSchedulerILb0ELb1ELb1ELi128EEEEEEEEEvNT_6ParamsE,@function
        .size           _ZN7cutlass13device_kernelIN5flash19enable_sm80_to_sm89INS1_16FlashAttnFwdSm80INS1_25CollectiveMainloopFwdSm80ILi8ELi1ELb1EN4cute5tupleIJNS5_1CILi128EEENS7_ILi96EEES8_EEELi128ENS_10bfloat16_tEfNS_4arch4Sm80ELb0ELb1ELb1ELb0ELb0ELb0ELb1ELb1EEENS1_21CollectiveEpilogueFwdINS6_IJS8_S8_S9_EEENS6_IJNS7_ILi1EEESH_SH_EEESB_SD_Li256ELb0ELb1ELb1ELb0EEENS1_19SingleTileSchedulerILb0ELb1ELb1ELi128EEEEEEEEEvNT_6ParamsE,(.L_x_25 - _ZN7cutlass13device_kernelIN5flash19enable_sm80_to_sm89INS1_16FlashAttnFwdSm80INS1_25CollectiveMainloopFwdSm80ILi8ELi1ELb1EN4cute5tupleIJNS5_1CILi128EEENS7_ILi96EEES8_EEELi128ENS_10bfloat16_tEfNS_4arch4Sm80ELb0ELb1ELb1ELb0ELb0ELb0ELb1ELb1EEENS1_21CollectiveEpilogueFwdINS6_IJS8_S8_S9_EEENS6_IJNS7_ILi1EEESH_SH_EEESB_SD_Li256ELb0ELb1ELb1ELb0EEENS1_19SingleTileSchedulerILb0ELb1ELb1ELi128EEEEEEEEEvNT_6ParamsE)
        .other          _ZN7cutlass13device_kernelIN5flash19enable_sm80_to_sm89INS1_16FlashAttnFwdSm80INS1_25CollectiveMainloopFwdSm80ILi8ELi1ELb1EN4cute5tupleIJNS5_1CILi128EEENS7_ILi96EEES8_EEELi128ENS_10bfloat16_tEfNS_4arch4Sm80ELb0ELb1ELb1ELb0ELb0ELb0ELb1ELb1EEENS1_21CollectiveEpilogueFwdINS6_IJS8_S8_S9_EEENS6_IJNS7_ILi1EEESH_SH_EEESB_SD_Li256ELb0ELb1ELb1ELb0EEENS1_19SingleTileSchedulerILb0ELb1ELb1ELi128EEEEEEEEEvNT_6ParamsE,@"STO_CUDA_ENTRY STV_DEFAULT"
_ZN7cutlass13device_kernelIN5flash19enable_sm80_to_sm89INS1_16FlashAttnFwdSm80INS1_25CollectiveMainloopFwdSm80ILi8ELi1ELb1EN4cute5tupleIJNS5_1CILi128EEENS7_ILi96EEES8_EEELi128ENS_10bfloat16_tEfNS_4arch4Sm80ELb0ELb1ELb1ELb0ELb0ELb0ELb1ELb1EEENS1_21CollectiveEpilogueFwdINS6_IJS8_S8_S9_EEENS6_IJNS7_ILi1EEESH_SH_EEESB_SD_Li256ELb0ELb1ELb1ELb0EEENS1_19SingleTileSchedulerILb0ELb1ELb1ELi128EEEEEEEEEvNT_6ParamsE:
[----:B------:R-:W-:Y:S01]  /*0000*/  LDC R1, c[0x0][0x37c] ;  /* 0x0000df00ff017b82 */ /* 0x000fe20000000800 */
[----:B------:R-:W-:Y:S05]  /*0010*/  EXIT ;  /* 0x000000000000794d */ /* 0x000fea0003800000 */
.L_x_1:
        /* <DEDUP_REMOVED lines=14> */
.L_x_25:


//--------------------- .text._ZN7cutlass13device_kernelIN5flash19enable_sm80_to_sm89INS1_16FlashAttnFwdSm80INS1_25CollectiveMainloopFwdSm80ILi8ELi1ELb1EN4cute5tupleIJNS5_1CILi128EEES8_S8_EEELi128ENS_10bfloat16_tEfNS_4arch4Sm80ELb1ELb0ELb1ELb0ELb0ELb0ELb1ELb1EEENS1_21CollectiveEpilogueFwdIS9_NS6_IJNS7_ILi1EEESF_SF_EEESA_SC_Li256ELb0ELb1ELb1ELb0EEENS1_30DynamicPersistentTileSchedulerILi256ELi256ELb1ELb1ELb0EEEEEEEEEvNT_6ParamsE --------------------------
	.section	.text._ZN7cutlass13device_kernelIN5flash19enable_sm80_to_sm89INS1_16FlashAttnFwdSm80INS1_25CollectiveMainloopFwdSm80ILi8ELi1ELb1EN4cute5tupleIJNS5_1CILi128EEES8_S8_EEELi128ENS_10bfloat16_tEfNS_4arch4Sm80ELb1ELb0ELb1ELb0ELb0ELb0ELb1ELb1EEENS1_21CollectiveEpilogueFwdIS9_NS6_IJNS7_ILi1EEESF_SF_EEESA_SC_Li256ELb0ELb1ELb1ELb0EEENS1_30DynamicPersistentTileSchedulerILi256ELi256ELb1ELb1ELb0EEEEEEEEEvNT_6ParamsE,"ax",@progbits
	.align	128
.text._ZN7cutlass13device_kernelIN5flash19enable_sm80_to_sm89INS1_16FlashAttnFwdSm80INS1_25CollectiveMainloopFwdSm80ILi8ELi1ELb1EN4cute5tupleIJNS5_1CILi128EEES8_S8_EEELi128ENS_10bfloat16_tEfNS_4arch4Sm80ELb1ELb0ELb1ELb0ELb0ELb0ELb1ELb1EEENS1_21CollectiveEpilogueFwdIS9_NS6_IJNS7_ILi1EEESF_SF_EEESA_SC_Li256ELb0ELb1ELb1ELb0EEENS1_30DynamicPersistentTileSchedulerILi256ELi256ELb1ELb1ELb0EEEEEEEEEvNT_6ParamsE:
        .type           _ZN7cutlass13device_kernelIN5flash19enable_sm80_to_sm89INS1_16FlashAttnFwdSm80INS1_25CollectiveMainloopFwdSm80ILi8ELi1ELb1EN4cute5tupleIJNS5_1CILi128EEES8_S8_EEELi128ENS_10bfloat16_tEfNS_4arch4Sm80ELb1ELb0ELb1ELb0ELb0ELb0ELb1ELb1EEENS1_21CollectiveEpilogueFwdIS9_NS6_IJNS7_ILi1EEESF_SF_EEESA_SC_Li256ELb0ELb1ELb1ELb0EEENS1_30DynamicPersistentTileSchedulerILi256ELi256ELb1ELb1ELb0EEEEEEEEEvNT_6ParamsE,@function
        .size           _ZN7cutlass13device_kernelIN5flash19enable_sm80_to_sm89INS1_16FlashAttnFwdSm80INS1_25CollectiveMainloopFwdSm80ILi8ELi1ELb1EN4cute5tupleIJNS5_1CILi128EEES8_S8_EEELi128ENS_10bfloat16_tEfNS_4arch4Sm80ELb1ELb0ELb1ELb0ELb0ELb0ELb1ELb1EEENS1_21CollectiveEpilogueFwdIS9_NS6_IJNS7_ILi1EEESF_SF_EEESA_SC_Li256ELb0ELb1ELb1ELb0EEENS1_30DynamicPersistentTileSchedulerILi256ELi256ELb1ELb1ELb0EEEEEEEEEvNT_6ParamsE,(.L_x_26 - _ZN7cutlass13device_kernelIN5flash19enable_sm80_to_sm89INS1_16FlashAttnFwdSm80INS1_25CollectiveMainloopFwdSm80ILi8ELi1ELb1EN4cute5tupleIJNS5_1CILi128EEES8_S8_EEELi128ENS_10bfloat16_tEfNS_4arch4Sm80ELb1ELb0ELb1ELb0ELb0ELb0ELb1ELb1EEENS1_21CollectiveEpilogueFwdIS9_NS6_IJNS7_ILi1EEESF_SF_EEESA_SC_Li256ELb0ELb1ELb1ELb0EEENS1_30DynamicPersistentTileSchedulerILi256ELi256ELb1ELb1ELb0EEEEEEEEEvNT_6ParamsE)
        .other          _ZN7cutlass13device_kernelIN5flash19enable_sm80_to_sm89INS1_16FlashAttnFwdSm80INS1_25CollectiveMainloopFwdSm80ILi8ELi1ELb1EN4cute5tupleIJNS5_1CILi128EEES8_S8_EEELi128ENS_10bfloat16_tEfNS_4arch4Sm80ELb1ELb0ELb1ELb0ELb0ELb0ELb1ELb1EEENS1_21CollectiveEpilogueFwdIS9_NS6_IJNS7_ILi1EEESF_SF_EEESA_SC_Li256ELb0ELb1ELb1ELb0EEENS1_30DynamicPersistentTileSchedulerILi256ELi256ELb1ELb1ELb0EEEEEEEEEvNT_6ParamsE,@"STO_CUDA_ENTRY STV_DEFAULT"
_ZN7cutlass13device_kernelIN5flash19enable_sm80_to_sm89INS1_16FlashAttnFwdSm80INS1_25CollectiveMainloopFwdSm80ILi8ELi1ELb1EN4cute5tupleIJNS5_1CILi128EEES8_S8_EEELi128ENS_10bfloat16_tEfNS_4arch4Sm80ELb1ELb0ELb1ELb0ELb0ELb0ELb1ELb1EEENS1_21CollectiveEpilogueFwdIS9_NS6_IJNS7_ILi1EEESF_SF_EEESA_SC_Li256ELb0ELb1ELb1ELb0EEENS1_30DynamicPersistentTileSchedulerILi256ELi256ELb1ELb1ELb0EEEEEEEEEvNT_6ParamsE:
[----:B------:R-:W-:Y:S01]  /*0000*/  LDC R1, c[0x0][0x37c] ;  /* 0x0000df00ff017b82 */ /* 0x000fe20000000800 */
[----:B------:R-:W-:Y:S05]  /*0010*/  EXIT ;  /* 0x000000000000794d */ /* 0x000fea0003800000 */
.L_x_2:
        /* <DEDUP_REMOVED lines=14> */
.L_x_26:


//--------------------- .text._ZN7cutlass13device_kernelIN5flash19enable_sm80_to_sm89INS1_16FlashAttnFwdSm80INS1_25CollectiveMainloopFwdSm80ILi4ELi1ELb0EN4cute5tupleIJNS5_1CILi128EEENS7_ILi64EEES8_EEELi128ENS_10bfloat16_tEfNS_4arch4Sm80ELb0ELb0ELb1ELb0ELb0ELb0ELb1ELb1EEENS1_21CollectiveEpilogueFwdINS6_IJS8_S8_S9_EEENS6_IJNS7_ILi1EEESH_SH_EEESB_SD_Li128ELb0ELb1ELb1ELb0EEENS1_19SingleTileSchedulerILb0ELb1ELb1ELi128EEEEEEEEEvNT_6ParamsE --------------------------
	.section	.text._ZN7cutlass13device_kernelIN5flash19enable_sm80_to_sm89INS1_16FlashAttnFwdSm80INS1_25CollectiveMainloopFwdSm80ILi4ELi1ELb0EN4cute5tupleIJNS5_1CILi128EEENS7_ILi64EEES8_EEELi128ENS_10bfloat16_tEfNS_4arch4Sm80ELb0ELb0ELb1ELb0ELb0ELb0ELb1ELb1EEENS1_21CollectiveEpilogueFwdINS6_IJS8_S8_S9_EEENS6_IJNS7_ILi1EEESH_SH_EEESB_SD_Li128ELb0ELb1ELb1ELb0EEENS1_19SingleTileSchedulerILb0ELb1ELb1ELi128EEEEEEEEEvNT_6ParamsE,"ax",@progbits
	.align	128
.text._ZN7cutlass13device_kernelIN5flash19enable_sm80_to_sm89INS1_16FlashAttnFwdSm80INS1_25CollectiveMainloopFwdSm80ILi4ELi1ELb0EN4cute5tupleIJNS5_1CILi128EEENS7_ILi64EEES8_EEELi128ENS_10bfloat16_tEfNS_4arch4Sm80ELb0ELb0ELb1ELb0ELb0ELb0ELb1ELb1EEENS1_21CollectiveEpilogueFwdINS6_IJS8_S8_S9_EEENS6_IJNS7_ILi1EEESH_SH_EEESB_SD_Li128ELb0ELb1ELb1ELb0EEENS1_19SingleTileSchedulerILb0ELb1ELb1ELi128EEEEEEEEEvNT_6ParamsE:
        .type           _ZN7cutlass13device_kernelIN5flash19enable_sm80_to_sm89INS1_16FlashAttnFwdSm80INS1_25CollectiveMainloopFwdSm80ILi4ELi1ELb0EN4cute5tupleIJNS5_1CILi128EEENS7_ILi64EEES8_EEELi128ENS_10bfloat16_tEfNS_4arch4Sm80ELb0ELb0ELb1ELb0ELb0ELb0ELb1ELb1EEENS1_21CollectiveEpilogueFwdINS6_IJS8_S8_S9_EEENS6_IJNS7_ILi1EEESH_SH_EEESB_SD_Li128ELb0ELb1ELb1ELb0EEENS1_19SingleTileSchedulerILb0ELb1ELb1ELi128EEEEEEEEEvNT_6ParamsE,@function
        .size           _ZN7cutlass13device_kernelIN5flash19enable_sm80_to_sm89INS1_16FlashAttnFwdSm80INS1_25CollectiveMainloopFwdSm80ILi4ELi1ELb0EN4cute5tupleIJNS5_1CILi128EEENS7_ILi64EEES8_EEELi128ENS_10bfloat16_tEfNS_4arch4Sm80ELb0ELb0ELb1ELb0ELb0ELb0ELb1ELb1EEENS1_21CollectiveEpilogueFwdINS6_IJS8_S8_S9_EEENS6_IJNS7_ILi1EEESH_SH_EEESB_SD_Li128ELb0ELb1ELb1ELb0EEENS1_19SingleTileSchedulerILb0ELb1ELb1ELi128EEEEEEEEEvNT_6ParamsE,(.L_x_27 - _ZN7cutlass13device_kernelIN5flash19enable_sm80_to_sm89INS1_16FlashAttnFwdSm80INS1_25CollectiveMainloopFwdSm80ILi4ELi1ELb0EN4cute5tupleIJNS5_1CILi128EEENS7_ILi64EEES8_EEELi128ENS_10bfloat16_tEfNS_4arch4Sm80ELb0ELb0ELb1ELb0ELb0ELb0ELb1ELb1EEENS1_21CollectiveEpilogueFwdINS6_IJS8_S8_S9_EEENS6_IJNS7_ILi1EEESH_SH_EEESB_SD_Li128ELb0ELb1ELb1ELb0EEENS1_19SingleTileSchedulerILb0ELb1ELb1ELi128EEEEEEEEEvNT_6ParamsE)
        .other          _ZN7cutlass13device_kernelIN5flash19enable_sm80_to_sm89INS1_16FlashAttnFwdSm80INS1_25CollectiveMainloopFwdSm80ILi4ELi1ELb0EN4cute5tupleIJNS5_1CILi128EEENS7_ILi64EEES8_EEELi128ENS_10bfloat16_tEfNS_4arch4Sm80ELb0ELb0ELb1ELb0ELb0ELb0ELb1ELb1EEENS1_21CollectiveEpilogueFwdINS6_IJS8_S8_S9_EEENS6_IJNS7_ILi1EEESH_SH_EEESB_SD_Li128ELb0ELb1ELb1ELb0EEENS1_19SingleTileSchedulerILb0ELb1ELb1ELi128EEEEEEEEEvNT_6ParamsE,@"STO_CUDA_ENTRY STV_DEFAULT"
_ZN7cutlass13device_kernelIN5flash19enable_sm80_to_sm89INS1_16FlashAttnFwdSm80INS1_25CollectiveMainloopFwdSm80ILi4ELi1ELb0EN4cute5tupleIJNS5_1CILi128EEENS7_ILi64EEES8_EEELi128ENS_10bfloat16_tEfNS_4arch4Sm80ELb0ELb0ELb1ELb0ELb0ELb0ELb1ELb1EEENS1_21CollectiveEpilogueFwdINS6_IJS8_S8_S9_EEENS6_IJNS7_ILi1EEESH_SH_EEESB_SD_Li128ELb0ELb1ELb1ELb0EEENS1_19SingleTileSchedulerILb0ELb1ELb1ELi128EEEEEEEEEvNT_6ParamsE:
[----:B------:R-:W-:Y:S01]  /*0000*/  LDC R1, c[0x0][0x37c] ;  /* 0x0000df00ff017b82 */ /* 0x000fe20000000800 */
[----:B------:R-:W-:Y:S05]  /*0010*/  EXIT ;  /* 0x000000000000794d */ /* 0x000fea0003800000 */
.L_x_3:
        /* <DEDUP_REMOVED lines=14> */
.L_x_27:


//--------------------- .text._ZN7cutlass13device_kernelIN5flash19enable_sm80_to_sm89INS1_16FlashAttnFwdSm80INS1_25CollectiveMainloopFwdSm80ILi8ELi1ELb1EN4cute5tupleIJNS5_1CILi128EEENS7_ILi112EEES8_EEELi128ENS_10bfloat16_tEfNS_4arch4Sm80ELb0ELb0ELb1ELb1ELb0ELb0ELb1ELb1EEENS1_21CollectiveEpilogueFwdINS6_IJS8_S8_S9_EEENS6_IJNS7_ILi1EEESH_SH_EEESB_SD_Li256ELb1ELb1ELb1ELb0EEENS1_36VarlenDynamicPersistentTileSchedulerILi128ELi112ELi256ELi256ELb1ELb1ELb0ELb0ELb1ELb1EEEEEEEEEvNT_6ParamsE --------------------------
	.section	.text._ZN7cutlass13device_kernelIN5flash19enable_sm80_to_sm89INS1_16FlashAttnFwdSm80INS1_25CollectiveMainloopFwdSm80ILi8ELi1ELb1EN4cute5tupleIJNS5_1CILi128EEENS7_ILi112EEES8_EEELi128ENS_10bfloat16_tEfNS_4arch4Sm80ELb0ELb0ELb1ELb1ELb0ELb0ELb1ELb1EEENS1_21CollectiveEpilogueFwdINS6_IJS8_S8_S9_EEENS6_IJNS7_ILi1EEESH_SH_EEESB_SD_Li256ELb1ELb1ELb1ELb0EEENS1_36VarlenDynamicPersistentTileSchedulerILi128ELi112ELi256ELi256ELb1ELb1ELb0ELb0ELb1ELb1EEEEEEEEEvNT_6ParamsE,"ax",@progbits
	.align	128
.text._ZN7cutlass13device_kernelIN5flash19enable_sm80_to_sm89INS1_16FlashAttnFwdSm80INS1_25CollectiveMainloopFwdSm80ILi8ELi1ELb1EN4cute5tupleIJNS5_1CILi128EEENS7_ILi112EEES8_EEELi128ENS_10bfloat16_tEfNS_4arch4Sm80ELb0ELb0ELb1ELb1ELb0ELb0ELb1ELb1EEENS1_21CollectiveEpilogueFwdINS6_IJS8_S8_S9_EEENS6_IJNS7_ILi1EEESH_SH_EEESB_SD_Li256ELb1ELb1ELb1ELb0EEENS1_36VarlenDynamicPersistentTileSchedulerILi128ELi112ELi256ELi256ELb1ELb1ELb0ELb0ELb1ELb1EEEEEEEEEvNT_6ParamsE:
        .type           _ZN7cutlass13device_kernelIN5flash19enable_sm80_to_sm89INS1_16FlashAttnFwdSm80INS1_25CollectiveMainloopFwdSm80ILi8ELi1ELb1EN4cute5tupleIJNS5_1CILi128EEENS7_ILi112EEES8_EEELi128ENS_10bfloat16_tEfNS_4arch4Sm80ELb0ELb0ELb1ELb1ELb0ELb0ELb1ELb1EEENS1_21CollectiveEpilogueFwdINS6_IJS8_S8_S9_EEENS6_IJNS7_ILi1EEESH_SH_EEESB_SD_Li256ELb1ELb1ELb1ELb0EEENS1_36VarlenDynamicPersistentTileSchedulerILi128ELi112ELi256ELi256ELb1ELb1ELb0ELb0ELb1ELb1EEEEEEEEEvNT_6ParamsE,@function
        .size           _ZN7cutlass13device_kernelIN5flash19enable_sm80_to_sm89INS1_16FlashAttnFwdSm80INS1_25CollectiveMainloopFwdSm80ILi8ELi1ELb1EN4cute5tupleIJNS5_1CILi128EEENS7_ILi112EEES8_EEELi128ENS_10bfloat16_tEfNS_4arch4Sm80ELb0ELb0ELb1ELb1ELb0ELb0ELb1ELb1EEENS1_21CollectiveEpilogueFwdINS6_IJS8_S8_S9_EEENS6_IJNS7_ILi1EEESH_SH_EEESB_SD_Li256ELb1ELb1ELb1ELb0EEENS1_36VarlenDynamicPersistentTileSchedulerILi128ELi112ELi256ELi256ELb1ELb1ELb0ELb0ELb1ELb1EEEEEEEEEvNT_6ParamsE,(.L_x_28 - _ZN7cutlass13device_kernelIN5flash19enable_sm80_to_sm89INS1_16FlashAttnFwdSm80INS1_25CollectiveMainloopFwdSm80ILi8ELi1ELb1EN4cute5tupleIJNS5_1CILi128EEENS7_ILi112EEES8_EEELi128ENS_10bfloat16_tEfNS_4arch4Sm80ELb0ELb0ELb1ELb1ELb0ELb0ELb1ELb1EEENS1_21CollectiveEpilogueFwdINS6_IJS8_S8_S9_EEENS6_IJNS7_ILi1EEESH_SH_EEESB_SD_Li256ELb1ELb1ELb1ELb0EEENS1_36VarlenDynamicPersistentTileSchedulerILi128ELi112ELi256ELi256ELb1ELb1ELb0ELb0ELb1ELb1EEEEEEEEEvNT_6ParamsE)
        .other          _ZN7cutlass13device_kernelIN5flash19enable_sm80_to_sm89INS1_16FlashAttnFwdSm80INS1_25CollectiveMainloopFwdSm80ILi8ELi1ELb1EN4cute5tupleIJNS5_1CILi128EEENS7_ILi112EEES8_EEELi128ENS_10bfloat16_tEfNS_4arch4Sm80ELb0ELb0ELb1ELb1ELb0ELb0ELb1ELb1EEENS1_21CollectiveEpilogueFwdINS6_IJS8_S8_S9_EEENS6_IJNS7_ILi1EEESH_SH_EEESB_SD_Li256ELb1ELb1ELb1ELb0EEENS1_36VarlenDynamicPersistentTileSchedulerILi128ELi112ELi256ELi256ELb1ELb1ELb0ELb0ELb1ELb1EEEEEEEEEvNT_6ParamsE,@"STO_CUDA_ENTRY STV_DEFAULT"
_ZN7cutlass13device_kernelIN5flash19enable_sm80_to_sm89INS1_16FlashAttnFwdSm80INS1_25CollectiveMainloopFwdSm80ILi8ELi1ELb1EN4cute5tupleIJNS5_1CILi128EEENS7_ILi112EEES8_EEELi128ENS_10bfloat16_tEfNS_4arch4Sm80ELb0ELb0ELb1ELb1ELb0ELb0ELb1ELb1EEENS1_21CollectiveEpilogueFwdINS6_IJS8_S8_S9_EEENS6_IJNS7_ILi1EEESH_SH_EEESB_SD_Li256ELb1ELb1ELb1ELb0EEENS1_36VarlenDynamicPersistentTileSchedulerILi128ELi112ELi256ELi256ELb1ELb1ELb0ELb0ELb1ELb1EEEEEEEEEvNT_6ParamsE:
[----:B------:R-:W-:Y:S01]  /*0000*/  LDC R1, c[0x0][0x37c] ;  /* 0x0000df00ff017b82 */ /* 0x000fe20000000800 */
[----:B------:R-:W-:Y:S05]  /*0010*/  EXIT ;  /* 0x000000000000794d */ /* 0x000fea0003800000 */
.L_x_4:
        /* <DEDUP_REMOVED lines=14> */
.L_x_28:


//--------------------- .text._ZN7cutlass13device_kernelIN5flash19enable_sm80_to_sm89INS1_16FlashAttnFwdSm80INS1_25CollectiveMainloopFwdSm80ILi8ELi1ELb1EN4cute5tupleIJNS5_1CILi128EEENS7_ILi112EEES8_EEELi128ENS_10bfloat16_tEfNS_4arch4Sm80ELb0ELb0ELb1ELb1ELb0ELb1ELb1ELb1EEENS1_21CollectiveEpilogueFwdINS6_IJS8_S8_S9_EEENS6_IJNS7_ILi1EEESH_SH_EEESB_SD_Li256ELb1ELb1ELb1ELb0EEENS1_36VarlenDynamicPersistentTileSchedulerILi128ELi112ELi256ELi256ELb1ELb1ELb0ELb0ELb1ELb1EEEEEEEEEvNT_6ParamsE --------------------------
	.section	.text._ZN7cutlass13device_kernelIN5flash19enable_sm80_to_sm89INS1_16FlashAttnFwdSm80INS1_25CollectiveMainloopFwdSm80ILi8ELi1ELb1EN4cute5tupleIJNS5_1CILi128EEENS7_ILi112EEES8_EEELi128ENS_10bfloat16_tEfNS_4arch4Sm80ELb0ELb0ELb1ELb1ELb0ELb1ELb1ELb1EEENS1_21CollectiveEpilogueFwdINS6_IJS8_S8_S9_EEENS6_IJNS7_ILi1EEESH_SH_EEESB_SD_Li256ELb1ELb1ELb1ELb0EEENS1_36VarlenDynamicPersistentTileSchedulerILi128ELi112ELi256ELi256ELb1ELb1ELb0ELb0ELb1ELb1EEEEEEEEEvNT_6ParamsE,"ax",@progbits
	.align	128
.text._ZN7cutlass13device_kernelIN5flash19enable_sm80_to_sm89INS1_16FlashAttnFwdSm80INS1_25CollectiveMainloopFwdSm80ILi8ELi1ELb1EN4cute5tupleIJNS5_1CILi128EEENS7_ILi112EEES8_EEELi128ENS_10bfloat16_tEfNS_4arch4Sm80ELb0ELb0ELb1ELb1ELb0ELb1ELb1ELb1EEENS1_21CollectiveEpilogueFwdINS6_IJS8_S8_S9_EEENS6_IJNS7_ILi1EEESH_SH_EEESB_SD_Li256ELb1ELb1ELb1ELb0EEENS1_36VarlenDynamicPersistentTileSchedulerILi128ELi112ELi256ELi256ELb1ELb1ELb0ELb0ELb1ELb1EEEEEEEEEvNT_6ParamsE:
        .type           _ZN7cutlass13device_kernelIN5flash19enable_sm80_to_sm89INS1_16FlashAttnFwdSm80INS1_25CollectiveMainloopFwdSm80ILi8ELi1ELb1EN4cute5tupleIJNS5_1CILi128EEENS7_ILi112EEES8_EEELi128ENS_10bfloat16_tEfNS_4arch4Sm80ELb0ELb0ELb1ELb1ELb0ELb1ELb1ELb1EEENS1_21CollectiveEpilogueFwdINS6_IJS8_S8_S9_EEENS6_IJNS7_ILi1EEESH_SH_EEESB_SD_Li256ELb1ELb1ELb1ELb0EEENS1_36VarlenDynamicPersistentTileSchedulerILi128ELi112ELi256ELi256ELb1ELb1ELb0ELb0ELb1ELb1EEEEEEEEEvNT_6ParamsE,@function
        .size           _ZN7cutlass13device_kernelIN5flash19enable_sm80_to_sm89INS1_16FlashAttnFwdSm80INS1_25CollectiveMainloopFwdSm80ILi8ELi1ELb1EN4cute5tupleIJNS5_1CILi128EEENS7_ILi112EEES8_EEELi128ENS_10bfloat16_tEfNS_4arch4Sm80ELb0ELb0ELb1ELb1ELb0ELb1ELb1ELb1EEENS1_21CollectiveEpilogueFwdINS6_IJS8_S8_S9_EEENS6_IJNS7_ILi1EEESH_SH_EEESB_SD_Li256ELb1ELb1ELb1ELb0EEENS1_36VarlenDynamicPersistentTileSchedulerILi128ELi112ELi256ELi256ELb1ELb1ELb0ELb0ELb1ELb1EEEEEEEEEvNT_6ParamsE,(.L_x_29 - _ZN7cutlass13device_kernelIN5flash19enable_sm80_to_sm89INS1_16FlashAttnFwdSm80INS1_25CollectiveMainloopFwdSm80ILi8ELi1ELb1EN4cute5tupleIJNS5_1CILi128EEENS7_ILi112EEES8_EEELi128ENS_10bfloat16_tEfNS_4arch4Sm80ELb0ELb0ELb1ELb1ELb0ELb1ELb1ELb1EEENS1_21CollectiveEpilogueFwdINS6_IJS8_S8_S9_EEENS6_IJNS7_ILi1EEESH_SH_EEESB_SD_Li256ELb1ELb1ELb1ELb0EEENS1_36VarlenDynamicPersistentTileSchedulerILi128ELi112ELi256ELi256ELb1ELb1ELb0ELb0ELb1ELb1EEEEEEEEEvNT_6ParamsE)
        .other          _ZN7cutlass13device_kernelIN5flash19enable_sm80_to_sm89INS1_16FlashAttnFwdSm80INS1_25CollectiveMainloopFwdSm80ILi8ELi1ELb1EN4cute5tupleIJNS5_1CILi128EEENS7_ILi112EEES8_EEELi128ENS_10bfloat16_tEfNS_4arch4Sm80ELb0ELb0ELb1ELb1ELb0ELb1ELb1ELb1EEENS1_21CollectiveEpilogueFwdINS6_IJS8_S8_S9_EEENS6_IJNS7_ILi1EEESH_SH_EEESB_SD_Li256ELb1ELb1ELb1ELb0EEENS1_36VarlenDynamicPersistentTileSchedulerILi128ELi112ELi256ELi256ELb1ELb1ELb0ELb0ELb1ELb1EEEEEEEEEvNT_6ParamsE,@"STO_CUDA_ENTRY STV_DEFAULT"
_ZN7cutlass13device_kernelIN5flash19enable_sm80_to_sm89INS1_16FlashAttnFwdSm80INS1_25CollectiveMainloopFwdSm80ILi8ELi1ELb1EN4cute5tupleIJNS5_1CILi128EEENS7_ILi112EEES8_EEELi128ENS_10bfloat16_tEfNS_4arch4Sm80ELb0ELb0ELb1ELb1ELb0ELb1ELb1ELb1EEENS1_21CollectiveEpilogueFwdINS6_IJS8_S8_S9_EEENS6_IJNS7_ILi1EEESH_SH_EEESB_SD_Li256ELb1ELb1ELb1ELb0EEENS1_36VarlenDynamicPersistentTileSchedulerILi128ELi112ELi256ELi256ELb1ELb1ELb0ELb0ELb1ELb1EEEEEEEEEvNT_6ParamsE:
[----:B------:R-:W-:Y:S01]  /*0000*/  LDC R1, c[0x0][0x37c] ;  /* 0x0000df00ff017b82 */ /* 0x000fe20000000800 */
[----:B------:R-:W-:Y:S05]  /*0010*/  EXIT ;  /* 0x000000000000794d */ /* 0x000fea0003800000 */
.L_x_5:
        /* <DEDUP_REMOVED lines=14> */
.L_x_29:


//--------------------- .text._ZN7cutlass13device_kernelIN5flash19enable_sm80_to_sm89INS1_16FlashAttnFwdSm80INS1_25CollectiveMainloopFwdSm80ILi4ELi1ELb0EN4cute5tupleIJNS5_1CILi128EEENS7_ILi48EEES8_EEELi128ENS_10bfloat16_tEfNS_4arch4Sm80ELb0ELb1ELb1ELb0ELb0ELb0ELb1ELb1EEENS1_21CollectiveEpilogueFwdINS6_IJS8_S8_S9_EEENS6_IJNS7_ILi1EEESH_SH_EEESB_SD_Li128ELb0ELb1ELb1ELb0EEENS1_19SingleTileSchedulerILb0ELb1ELb1ELi128EEEEEEEEEvNT_6ParamsE --------------------------
	.section	.text._ZN7cutlass13device_kernelIN5flash19enable_sm80_to_sm89INS1_16FlashAttnFwdSm80INS1_25CollectiveMainloopFwdSm80ILi4ELi1ELb0EN4cute5tupleIJNS5_1CILi128EEENS7_ILi48EEES8_EEELi128ENS_10bfloat16_tEfNS_4arch4Sm80ELb0ELb1ELb1ELb0ELb0ELb0ELb1ELb1EEENS1_21CollectiveEpilogueFwdINS6_IJS8_S8_S9_EEENS6_IJNS7_ILi1EEESH_SH_EEESB_SD_Li128ELb0ELb1ELb1ELb0EEENS1_19SingleTileSchedulerILb0ELb1ELb1ELi128EEEEEEEEEvNT_6ParamsE,"ax",@progbits
	.align	128
.text._ZN7cutlass13device_kernelIN5flash19enable_sm80_to_sm89INS1_16FlashAttnFwdSm80INS1_25CollectiveMainloopFwdSm80ILi4ELi1ELb0EN4cute5tupleIJNS5_1CILi128EEENS7_ILi48EEES8_EEELi128ENS_10bfloat16_tEfNS_4arch4Sm80ELb0ELb1ELb1ELb0ELb0ELb0ELb1ELb1EEENS1_21CollectiveEpilogueFwdINS6_IJS8_S8_S9_EEENS6_IJNS7_ILi1EEESH_SH_EEESB_SD_Li128ELb0ELb1ELb1ELb0EEENS1_19SingleTileSchedulerILb0ELb1ELb1ELi128EEEEEEEEEvNT_6ParamsE:
        .type           _ZN7cutlass13device_kernelIN5flash19enable_sm80_to_sm89INS1_16FlashAttnFwdSm80INS1_25CollectiveMainloopFwdSm80ILi4ELi1ELb0EN4cute5tupleIJNS5_1CILi128EEENS7_ILi48EEES8_EEELi128ENS_10bfloat16_tEfNS_4arch4Sm80ELb0ELb1ELb1ELb0ELb0ELb0ELb1ELb1EEENS1_21CollectiveEpilogueFwdINS6_IJS8_S8_S9_EEENS6_IJNS7_ILi1EEESH_SH_EEESB_SD_Li128ELb0ELb1ELb1ELb0EEENS1_19SingleTileSchedulerILb0ELb1ELb1ELi128EEEEEEEEEvNT_6ParamsE,@function
        .size           _ZN7cutlass13device_kernelIN5flash19enable_sm80_to_sm89INS1_16FlashAttnFwdSm80INS1_25CollectiveMainloopFwdSm80ILi4ELi1ELb0EN4cute5tupleIJNS5_1CILi128EEENS7_ILi48EEES8_EEELi128ENS_10bfloat16_tEfNS_4arch4Sm80ELb0ELb1ELb1ELb0ELb0ELb0ELb1ELb1EEENS1_21CollectiveEpilogueFwdINS6_IJS8_S8_S9_EEENS6_IJNS7_ILi1EEESH_SH_EEESB_SD_Li128ELb0ELb1ELb1ELb0EEENS1_19SingleTileSchedulerILb0ELb1ELb1ELi128EEEEEEEEEvNT_6ParamsE,(.L_x_30 - _ZN7cutlass13device_kernelIN5flash19enable_sm80_to_sm89INS1_16FlashAttnFwdSm80INS1_25CollectiveMainloopFwdSm80ILi4ELi1ELb0EN4cute5tupleIJNS5_1CILi128EEENS7_ILi48EEES8_EEELi128ENS_10bfloat16_tEfNS_4arch4Sm80ELb0ELb1ELb1ELb0ELb0ELb0ELb1ELb1EEENS1_21CollectiveEpilogueFwdINS6_IJS8_S8_S9_EEENS6_IJNS7_ILi1EEESH_SH_EEESB_SD_Li128ELb0ELb1ELb1ELb0EEENS1_19SingleTileSchedulerILb0ELb1ELb1ELi128EEEEEEEEEvNT_6ParamsE)
        .other          _ZN7cutlass13device_kernelIN5flash19enable_sm80_to_sm89INS1_16FlashAttnFwdSm80INS1_25CollectiveMainloopFwdSm80ILi4ELi1ELb0EN4cute5tupleIJNS5_1CILi128EEENS7_ILi48EEES8_EEELi128ENS_10bfloat16_tEfNS_4arch4Sm80ELb0ELb1ELb1ELb0ELb0ELb0ELb1ELb1EEENS1_21CollectiveEpilogueFwdINS6_IJS8_S8_S9_EEENS6_IJNS7_ILi1EEESH_SH_EEESB_SD_Li128ELb0ELb1ELb1ELb0EEENS1_19SingleTileSchedulerILb0ELb1ELb1ELi128EEEEEEEEEvNT_6ParamsE,@"STO_CUDA_ENTRY STV_DEFAULT"
_ZN7cutlass13device_kernelIN5flash19enable_sm80_to_sm89INS1_16FlashAttnFwdSm80INS1_25CollectiveMainloopFwdSm80ILi4ELi1ELb0EN4cute5tupleIJNS5_1CILi128EEENS7_ILi48EEES8_EEELi128ENS_10bfloat16_tEfNS_4arch4Sm80ELb0ELb1ELb1ELb0ELb0ELb0ELb1ELb1EEENS1_21CollectiveEpilogueFwdINS6_IJS8_S8_S9_EEENS6_IJNS7_ILi1EEESH_SH_EEESB_SD_Li128ELb0ELb1ELb1ELb0EEENS1_19SingleTileSchedulerILb0ELb1ELb1ELi128EEEEEEEEEvNT_6ParamsE:
[----:B------:R-:W-:Y:S01]  /*0000*/  LDC R1, c[0x0][0x37c] ;  /* 0x0000df00ff017b82 */ /* 0x000fe20000000800 */
[----:B------:R-:W-:Y:S05]  /*0010*/  EXIT ;  /* 0x000000000000794d */ /* 0x000fea0003800000 */
.L_x_6:
        /* <DEDUP_REMOVED lines=14> */
.L_x_30:


//--------------------- .text._ZN7cutlass13device_kernelIN5flash19enable_sm80_to_sm89INS1_16FlashAttnFwdSm80INS1_25CollectiveMainloopFwdSm80ILi8ELi1ELb1EN4cute5tupleIJNS5_1CILi128EEENS7_ILi96EEES8_EEELi128ENS_10bfloat16_tEfNS_4arch4Sm80ELb0ELb1ELb1ELb1ELb0ELb0ELb1ELb1EEENS1_21CollectiveEpilogueFwdINS6_IJS8_S8_S9_EEENS6_IJNS7_ILi1EEESH_SH_EEESB_SD_Li256ELb1ELb1ELb1ELb0EEENS1_36VarlenDynamicPersistentTileSchedulerILi128ELi96ELi256ELi256ELb1ELb1ELb0ELb1ELb0ELb1EEEEEEEEEvNT_6ParamsE --------------------------
	.section	.text._ZN7cutlass13device_kernelIN5flash19enable_sm80_to_sm89INS1_16FlashAttnFwdSm80INS1_25CollectiveMainloopFwdSm80ILi8ELi1ELb1EN4cute5tupleIJNS5_1CILi128EEENS7_ILi96EEES8_EEELi128ENS_10bfloat16_tEfNS_4arch4Sm80ELb0ELb1ELb1ELb1ELb0ELb0ELb1ELb1EEENS1_21CollectiveEpilogueFwdINS6_IJS8_S8_S9_EEENS6_IJNS7_ILi1EEESH_SH_EEESB_SD_Li256ELb1ELb1ELb1ELb0EEENS1_36VarlenDynamicPersistentTileSchedulerILi128ELi96ELi256ELi256ELb1ELb1ELb0ELb1ELb0ELb1EEEEEEEEEvNT_6ParamsE,"ax",@progbits
	.align	128
.text._ZN7cutlass13device_kernelIN5flash19enable_sm80_to_sm89INS1_16FlashAttnFwdSm80INS1_25CollectiveMainloopFwdSm80ILi8ELi1ELb1EN4cute5tupleIJNS5_1CILi128EEENS7_ILi96EEES8_EEELi128ENS_10bfloat16_tEfNS_4arch4Sm80ELb0ELb1ELb1ELb1ELb0ELb0ELb1ELb1EEENS1_21CollectiveEpilogueFwdINS6_IJS8_S8_S9_EEENS6_IJNS7_ILi1EEESH_SH_EEESB_SD_Li256ELb1ELb1ELb1ELb0EEENS1_36VarlenDynamicPersistentTileSchedulerILi128ELi96ELi256ELi256ELb1ELb1ELb0ELb1ELb0ELb1EEEEEEEEEvNT_6ParamsE:
        .type           _ZN7cutlass13device_kernelIN5flash19enable_sm80_to_sm89INS1_16FlashAttnFwdSm80INS1_25CollectiveMainloopFwdSm80ILi8ELi1ELb1EN4cute5tupleIJNS5_1CILi128EEENS7_ILi96EEES8_EEELi128ENS_10bfloat16_tEfNS_4arch4Sm80ELb0ELb1ELb1ELb1ELb0ELb0ELb1ELb1EEENS1_21CollectiveEpilogueFwdINS6_IJS8_S8_S9_EEENS6_IJNS7_ILi1EEESH_SH_EEESB_SD_Li256ELb1ELb1ELb1ELb0EEENS1_36VarlenDynamicPersistentTileSchedulerILi128ELi96ELi256ELi256ELb1ELb1ELb0ELb1ELb0ELb1EEEEEEEEEvNT_6ParamsE,@function
        .size           _ZN7cutlass13device_kernelIN5flash19enable_sm80_to_sm89INS1_16FlashAttnFwdSm80INS1_25CollectiveMainloopFwdSm80ILi8ELi1ELb1EN4cute5tupleIJNS5_1CILi128EEENS7_ILi96EEES8_EEELi128ENS_10bfloat16_tEfNS_4arch4Sm80ELb0ELb1ELb1ELb1ELb0ELb0ELb1ELb1EEENS1_21CollectiveEpilogueFwdINS6_IJS8_S8_S9_EEENS6_IJNS7_ILi1EEESH_SH_EEESB_SD_Li256ELb1ELb1ELb1ELb0EEENS1_36VarlenDynamicPersistentTileSchedulerILi128ELi96ELi256ELi256ELb1ELb1ELb0ELb1ELb0ELb1EEEEEEEEEvNT_6ParamsE,(.L_x_31 - _ZN7cutlass13device_kernelIN5flash19enable_sm80_to_sm89INS1_16FlashAttnFwdSm80INS1_25CollectiveMainloopFwdSm80ILi8ELi1ELb1EN4cute5tupleIJNS5_1CILi128EEENS7_ILi96EEES8_EEELi128ENS_10bfloat16_tEfNS_4arch4Sm80ELb0ELb1ELb1ELb1ELb0ELb0ELb1ELb1EEENS1_21CollectiveEpilogueFwdINS6_IJS8_S8_S9_EEENS6_IJNS7_ILi1EEESH_SH_EEESB_SD_Li256ELb1ELb1ELb1ELb0EEENS1_36VarlenDynamicPersistentTileSchedulerILi128ELi96ELi256ELi256ELb1ELb1ELb0ELb1ELb0ELb1EEEEEEEEEvNT_6ParamsE)
        .other          _ZN7cutlass13device_kernelIN5flash19enable_sm80_to_sm89INS1_16FlashAttnFwdSm80INS1_25CollectiveMainloopFwdSm80ILi8ELi1ELb1EN4cute5tupleIJNS5_1CILi128EEENS7_ILi96EEES8_EEELi128ENS_10bfloat16_tEfNS_4arch4Sm80ELb0ELb1ELb1ELb1ELb0ELb0ELb1ELb1EEENS1_21CollectiveEpilogueFwdINS6_IJS8_S8_S9_EEENS6_IJNS7_ILi1EEESH_SH_EEESB_SD_Li256ELb1ELb1ELb1ELb0EEENS1_36VarlenDynamicPersistentTileSchedulerILi128ELi96ELi256ELi256ELb1ELb1ELb0ELb1ELb0ELb1EEEEEEEEEvNT_6ParamsE,@"STO_CUDA_ENTRY STV_DEFAULT"
_ZN7cutlass13device_kernelIN5flash19enable_sm80_to_sm89INS1_16FlashAttnFwdSm80INS1_25CollectiveMainloopFwdSm80ILi8ELi1ELb1EN4cute5tupleIJNS5_1CILi128EEENS7_ILi96EEES8_EEELi128ENS_10bfloat16_tEfNS_4arch4Sm80ELb0ELb1ELb1ELb1ELb0ELb0ELb1ELb1EEENS1_21CollectiveEpilogueFwdINS6_IJS8_S8_S9_EEENS6_IJNS7_ILi1EEESH_SH_EEESB_SD_Li256ELb1ELb1ELb1ELb0EEENS1_36VarlenDynamicPersistentTileSchedulerILi128ELi96ELi256ELi256ELb1ELb1ELb0ELb1ELb0ELb1EEEEEEEEEvNT_6ParamsE:
[----:B------:R-:W-:Y:S01]  /*0000*/  LDC R1, c[0x0][0x37c] ;  /* 0x0000df00ff017b82 */ /* 0x000fe20000000800 */
[----:B------:R-:W-:Y:S05]  /*0010*/  EXIT ;  /* 0x000000000000794d */ /* 0x000fea0003800000 */
.L_x_7:
        /* <DEDUP_REMOVED lines=14> */
.L_x_31:


//--------------------- .text._ZN7cutlass13device_kernelIN5flash19enable_sm80_to_sm89INS1_16FlashAttnFwdSm80INS1_25CollectiveMainloopFwdSm80ILi8ELi1ELb1EN4cute5tupleIJNS5_1CILi128EEENS7_ILi96EEES8_EEELi128ENS_10bfloat16_tEfNS_4arch4Sm80ELb0ELb1ELb1ELb1ELb0ELb1ELb1ELb1EEENS1_21CollectiveEpilogueFwdINS6_IJS8_S8_S9_EEENS6_IJNS7_ILi1EEESH_SH_EEESB_SD_Li256ELb1ELb1ELb1ELb0EEENS1_36VarlenDynamicPersistentTileSchedulerILi128ELi96ELi256ELi256ELb1ELb1ELb0ELb1ELb0ELb1EEEEEEEEEvNT_6ParamsE --------------------------
	.section	.text._ZN7cutlass13device_kernelIN5flash19enable_sm80_to_sm89INS1_16FlashAttnFwdSm80INS1_25CollectiveMainloopFwdSm80ILi8ELi1ELb1EN4cute5tupleIJNS5_1CILi128EEENS7_ILi96EEES8_EEELi128ENS_10bfloat16_tEfNS_4arch4Sm80ELb0ELb1ELb1ELb1ELb0ELb1ELb1ELb1EEENS1_21CollectiveEpilogueFwdINS6_IJS8_S8_S9_EEENS6_IJNS7_ILi1EEESH_SH_EEESB_SD_Li256ELb1ELb1ELb1ELb0EEENS1_36VarlenDynamicPersistentTileSchedulerILi128ELi96ELi256ELi256ELb1ELb1ELb0ELb1ELb0ELb1EEEEEEEEEvNT_6ParamsE,"ax",@progbits
	.align	128
.text._ZN7cutlass13device_kernelIN5flash19enable_sm80_to_sm89INS1_16FlashAttnFwdSm80INS1_25CollectiveMainloopFwdSm80ILi8ELi1ELb1EN4cute5tupleIJNS5_1CILi128EEENS7_ILi96EEES8_EEELi128ENS_10bfloat16_tEfNS_4arch4Sm80ELb0ELb1ELb1ELb1ELb0ELb1ELb1ELb1EEENS1_21CollectiveEpilogueFwdINS6_IJS8_S8_S9_EEENS6_IJNS7_ILi1EEESH_SH_EEESB_SD_Li256ELb1ELb1ELb1ELb0EEENS1_36VarlenDynamicPersistentTileSchedulerILi128ELi96ELi256ELi256ELb1ELb1ELb0ELb1ELb0ELb1EEEEEEEEEvNT_6ParamsE:
        .type           _ZN7cutlass13device_kernelIN5flash19enable_sm80_to_sm89INS1_16FlashAttnFwdSm80INS1_25CollectiveMainloopFwdSm80ILi8ELi1ELb1EN4cute5tupleIJNS5_1CILi128EEENS7_ILi96EEES8_EEELi128ENS_10bfloat16_tEfNS_4arch4Sm80ELb0ELb1ELb1ELb1ELb0ELb1ELb1ELb1EEENS1_21CollectiveEpilogueFwdINS6_IJS8_S8_S9_EEENS6_IJNS7_ILi1EEESH_SH_EEESB_SD_Li256ELb1ELb1ELb1ELb0EEENS1_36VarlenDynamicPersistentTileSchedulerILi128ELi96ELi256ELi256ELb1ELb1ELb0ELb1ELb0ELb1EEEEEEEEEvNT_6ParamsE,@function
        .size           _ZN7cutlass13device_kernelIN5flash19enable_sm80_to_sm89INS1_16FlashAttnFwdSm80INS1_25CollectiveMainloopFwdSm80ILi8ELi1ELb1EN4cute5tupleIJNS5_1CILi128EEENS7_ILi96EEES8_EEELi128ENS_10bfloat16_tEfNS_4arch4Sm80ELb0ELb1ELb1ELb1ELb0ELb1ELb1ELb1EEENS1_21CollectiveEpilogueFwdINS6_IJS8_S8_S9_EEENS6_IJNS7_ILi1EEESH_SH_EEESB_SD_Li256ELb1ELb1ELb1ELb0EEENS1_36VarlenDynamicPersistentTileSchedulerILi128ELi96ELi256ELi256ELb1ELb1ELb0ELb1ELb0ELb1EEEEEEEEEvNT_6ParamsE,(.L_x_32 - _ZN7cutlass13device_kernelIN5flash19enable_sm80_to_sm89INS1_16FlashAttnFwdSm80INS1_25CollectiveMainloopFwdSm80ILi8ELi1ELb1EN4cute5tupleIJNS5_1CILi128EEENS7_ILi96EEES8_EEELi128ENS_10bfloat16_tEfNS_4arch4Sm80ELb0ELb1ELb1ELb1ELb0ELb1ELb1ELb1EEENS1_21CollectiveEpilogueFwdINS6_IJS8_S8_S9_EEENS6_IJNS7_ILi1EEESH_SH_EEESB_SD_Li256ELb1ELb1ELb1ELb0EEENS1_36VarlenDynamicPersistentTileSchedulerILi128ELi96ELi256ELi256ELb1ELb1ELb0ELb1ELb0ELb1EEEEEEEEEvNT_6ParamsE)
        .other          _ZN7cutlass13device_kernelIN5flash19enable_sm80_to_sm89INS1_16FlashAttnFwdSm80INS1_25CollectiveMainloopFwdSm80ILi8ELi1ELb1EN4cute5tupleIJNS5_1CILi128EEENS7_ILi96EEES8_EEELi128ENS_10bfloat16_tEfNS_4arch4Sm80ELb0ELb1ELb1ELb1ELb0ELb1ELb1ELb1EEENS1_21CollectiveEpilogueFwdINS6_IJS8_S8_S9_EEENS6_IJNS7_ILi1EEESH_SH_EEESB_SD_Li256ELb1ELb1ELb1ELb0EEENS1_36VarlenDynamicPersistentTileSchedulerILi128ELi96ELi256ELi256ELb1ELb1ELb0ELb1ELb0ELb1EEEEEEEEEvNT_6ParamsE,@"STO_CUDA_ENTRY STV_DEFAULT"
_ZN7cutlass13device_kernelIN5flash19enable_sm80_to_sm89INS1_16FlashAttnFwdSm80INS1_25CollectiveMainloopFwdSm80ILi8ELi1ELb1EN4cute5tupleIJNS5_1CILi128EEENS7_ILi96EEES8_EEELi128ENS_10bfloat16_tEfNS_4arch4Sm80ELb0ELb1ELb1ELb1ELb0ELb1ELb1ELb1EEENS1_21CollectiveEpilogueFwdINS6_IJS8_S8_S9_EEENS6_IJNS7_ILi1EEESH_SH_EEESB_SD_Li256ELb1ELb1ELb1ELb0EEENS1_36VarlenDynamicPersistentTileSchedulerILi128ELi96ELi256ELi256ELb1ELb1ELb0ELb1ELb0ELb1EEEEEEEEEvNT_6ParamsE:
[----:B------:R-:W-:Y:S01]  /*0000*/  LDC R1, c[0x0][0x37c] ;  /* 0x0000df00ff017b82 */ /* 0x000fe20000000800 */
[----:B------:R-:W-:Y:S05]  /*0010*/  EXIT ;  /* 0x000000000000794d */ /* 0x000fea0003800000 */
.L_x_8:
        /* <DEDUP_REMOVED lines=14> */
.L_x_32:


//--------------------- .text._ZN7cutlass13device_kernelIN5flash19enable_sm80_to_sm89INS1_16FlashAttnFwdSm80INS1_25CollectiveMainloopFwdSm80ILi4ELi1ELb0EN4cute5tupleIJNS5_1CILi128EEENS7_ILi64EEES8_EEELi128ENS_10bfloat16_tEfNS_4arch4Sm80ELb1ELb0ELb1ELb0ELb0ELb0ELb1ELb1EEENS1_21CollectiveEpilogueFwdINS6_IJS8_S8_S9_EEENS6_IJNS7_ILi1EEESH_SH_EEESB_SD_Li128ELb0ELb1ELb1ELb0EEENS1_30DynamicPersistentTileSchedulerILi128ELi128ELb1ELb1ELb0EEEEEEEEEvNT_6ParamsE --------------------------
	.section	.text._ZN7cutlass13device_kernelIN5flash19enable_sm80_to_sm89INS1_16FlashAttnFwdSm80INS1_25CollectiveMainloopFwdSm80ILi4ELi1ELb0EN4cute5tupleIJNS5_1CILi128EEENS7_ILi64EEES8_EEELi128ENS_10bfloat16_tEfNS_4arch4Sm80ELb1ELb0ELb1ELb0ELb0ELb0ELb1ELb1EEENS1_21CollectiveEpilogueFwdINS6_IJS8_S8_S9_EEENS6_IJNS7_ILi1EEESH_SH_EEESB_SD_Li128ELb0ELb1ELb1ELb0EEENS1_30DynamicPersistentTileSchedulerILi128ELi128ELb1ELb1ELb0EEEEEEEEEvNT_6ParamsE,"ax",@progbits
	.align	128
.text._ZN7cutlass13device_kernelIN5flash19enable_sm80_to_sm89INS1_16FlashAttnFwdSm80INS1_25CollectiveMainloopFwdSm80ILi4ELi1ELb0EN4cute5tupleIJNS5_1CILi128EEENS7_ILi64EEES8_EEELi128ENS_10bfloat16_tEfNS_4arch4Sm80ELb1ELb0ELb1ELb0ELb0ELb0ELb1ELb1EEENS1_21CollectiveEpilogueFwdINS6_IJS8_S8_S9_EEENS6_IJNS7_ILi1EEESH_SH_EEESB_SD_Li128ELb0ELb1ELb1ELb0EEENS1_30DynamicPersistentTileSchedulerILi128ELi128ELb1ELb1ELb0EEEEEEEEEvNT_6ParamsE:
        .type           _ZN7cutlass13device_kernelIN5flash19enable_sm80_to_sm89INS1_16FlashAttnFwdSm80INS1_25CollectiveMainloopFwdSm80ILi4ELi1ELb0EN4cute5tupleIJNS5_1CILi128EEENS7_ILi64EEES8_EEELi128ENS_10bfloat16_tEfNS_4arch4Sm80ELb1ELb0ELb1ELb0ELb0ELb0ELb1ELb1EEENS1_21CollectiveEpilogueFwdINS6_IJS8_S8_S9_EEENS6_IJNS7_ILi1EEESH_SH_EEESB_SD_Li128ELb0ELb1ELb1ELb0EEENS1_30DynamicPersistentTileSchedulerILi128ELi128ELb1ELb1ELb0EEEEEEEEEvNT_6ParamsE,@function
        .size           _ZN7cutlass13device_kernelIN5flash19enable_sm80_to_sm89INS1_16FlashAttnFwdSm80INS1_25CollectiveMainloopFwdSm80ILi4ELi1ELb0EN4cute5tupleIJNS5_1CILi128EEENS7_ILi64EEES8_EEELi128ENS_10bfloat16_tEfNS_4arch4Sm80ELb1ELb0ELb1ELb0ELb0ELb0ELb1ELb1EEENS1_21CollectiveEpilogueFwdINS6_IJS8_S8_S9_EEENS6_IJNS7_ILi1EEESH_SH_EEESB_SD_Li128ELb0ELb1ELb1ELb0EEENS1_30DynamicPersistentTileSchedulerILi128ELi128ELb1ELb1ELb0EEEEEEEEEvNT_6ParamsE,(.L_x_33 - _ZN7cutlass13device_kernelIN5flash19enable_sm80_to_sm89INS1_16FlashAttnFwdSm80INS1_25CollectiveMainloopFwdSm80ILi4ELi1ELb0EN4cute5tupleIJNS5_1CILi128EEENS7_ILi64EEES8_EEELi128ENS_10bfloat16_tEfNS_4arch4Sm80ELb1ELb0ELb1ELb0ELb0ELb0ELb1ELb1EEENS1_21CollectiveEpilogueFwdINS6_IJS8_S8_S9_EEENS6_IJNS7_ILi1EEESH_SH_EEESB_SD_Li128ELb0ELb1ELb1ELb0EEENS1_30DynamicPersistentTileSchedulerILi128ELi128ELb1ELb1ELb0EEEEEEEEEvNT_6ParamsE)
        .other          _ZN7cutlass13device_kernelIN5flash19enable_sm80_to_sm89INS1_16FlashAttnFwdSm80INS1_25CollectiveMainloopFwdSm80ILi4ELi1ELb0EN4cute5tupleIJNS5_1CILi128EEENS7_ILi64EEES8_EEELi128ENS_10bfloat16_tEfNS_4arch4Sm80ELb1ELb0ELb1ELb0ELb0ELb0ELb1ELb1EEENS1_21CollectiveEpilogueFwdINS6_IJS8_S8_S9_EEENS6_IJNS7_ILi1EEESH_SH_EEESB_SD_Li128ELb0ELb1ELb1ELb0EEENS1_30DynamicPersistentTileSchedulerILi128ELi128ELb1ELb1ELb0EEEEEEEEEvNT_6ParamsE,@"STO_CUDA_ENTRY STV_DEFAULT"
_ZN7cutlass13device_kernelIN5flash19enable_sm80_to_sm89INS1_16FlashAttnFwdSm80INS1_25CollectiveMainloopFwdSm80ILi4ELi1ELb0EN4cute5tupleIJNS5_1CILi128EEENS7_ILi64EEES8_EEELi128ENS_10bfloat16_tEfNS_4arch4Sm80ELb1ELb0ELb1ELb0ELb0ELb0ELb1ELb1EEENS1_21CollectiveEpilogueFwdINS6_IJS8_S8_S9_EEENS6_IJNS7_ILi1EEESH_SH_EEESB_SD_Li128ELb0ELb1ELb1ELb0EEENS1_30DynamicPersistentTileSchedulerILi128ELi128ELb1ELb1ELb0EEEEEEEEEvNT_6ParamsE:
[----:B------:R-:W-:Y:S01]  /*0000*/  LDC R1, c[0x0][0x37c] ;  /* 0x0000df00ff017b82 */ /* 0x000fe20000000800 */
[----:B------:R-:W-:Y:S05]  /*0010*/  EXIT ;  /* 0x000000000000794d */ /* 0x000fea0003800000 */
.L_x_9:
        /* <DEDUP_REMOVED lines=14> */
.L_x_33:


//--------------------- .text._ZN7cutlass13device_kernelIN5flash19enable_sm80_to_sm89INS1_16FlashAttnFwdSm80INS1_25CollectiveMainloopFwdSm80ILi8ELi1ELb1EN4cute5tupleIJNS5_1CILi128EEENS7_ILi112EEES8_EEELi128ENS_10bfloat16_tEfNS_4arch4Sm80ELb1ELb0ELb1ELb1ELb0ELb0ELb1ELb1EEENS1_21CollectiveEpilogueFwdINS6_IJS8_S8_S9_EEENS6_IJNS7_ILi1EEESH_SH_EEESB_SD_Li256ELb1ELb1ELb1ELb0EEENS1_36VarlenDynamicPersistentTileSchedulerILi128ELi112ELi256ELi256ELb1ELb1ELb0ELb1ELb1ELb1EEEEEEEEEvNT_6ParamsE --------------------------
	.section	.text._ZN7cutlass13device_kernelIN5flash19enable_sm80_to_sm89INS1_16FlashAttnFwdSm80INS1_25CollectiveMainloopFwdSm80ILi8ELi1ELb1EN4cute5tupleIJNS5_1CILi128EEENS7_ILi112EEES8_EEELi128ENS_10bfloat16_tEfNS_4arch4Sm80ELb1ELb0ELb1ELb1ELb0ELb0ELb1ELb1EEENS1_21CollectiveEpilogueFwdINS6_IJS8_S8_S9_EEENS6_IJNS7_ILi1EEESH_SH_EEESB_SD_Li256ELb1ELb1ELb1ELb0EEENS1_36VarlenDynamicPersistentTileSchedulerILi128ELi112ELi256ELi256ELb1ELb1ELb0ELb1ELb1ELb1EEEEEEEEEvNT_6ParamsE,"ax",@progbits
	.align	128
.text._ZN7cutlass13device_kernelIN5flash19enable_sm80_to_sm89INS1_16FlashAttnFwdSm80INS1_25CollectiveMainloopFwdSm80ILi8ELi1ELb1EN4cute5tupleIJNS5_1CILi128EEENS7_ILi112EEES8_EEELi128ENS_10bfloat16_tEfNS_4arch4Sm80ELb1ELb0ELb1ELb1ELb0ELb0ELb1ELb1EEENS1_21CollectiveEpilogueFwdINS6_IJS8_S8_S9_EEENS6_IJNS7_ILi1EEESH_SH_EEESB_SD_Li256ELb1ELb1ELb1ELb0EEENS1_36VarlenDynamicPersistentTileSchedulerILi128ELi112ELi256ELi256ELb1ELb1ELb0ELb1ELb1ELb1EEEEEEEEEvNT_6ParamsE:
        .type           _ZN7cutlass13device_kernelIN5flash19enable_sm80_to_sm89INS1_16FlashAttnFwdSm80INS1_25CollectiveMainloopFwdSm80ILi8ELi1ELb1EN4cute5tupleIJNS5_1CILi128EEENS7_ILi112EEES8_EEELi128ENS_10bfloat16_tEfNS_4arch4Sm80ELb1ELb0ELb1ELb1ELb0ELb0ELb1ELb1EEENS1_21CollectiveEpilogueFwdINS6_IJS8_S8_S9_EEENS6_IJNS7_ILi1EEESH_SH_EEESB_SD_Li256ELb1ELb1ELb1ELb0EEENS1_36VarlenDynamicPersistentTileSchedulerILi128ELi112ELi256ELi256ELb1ELb1ELb0ELb1ELb1ELb1EEEEEEEEEvNT_6ParamsE,@function
        .size           _ZN7cutlass13device_kernelIN5flash19enable_sm80_to_sm89INS1_16FlashAttnFwdSm80INS1_25CollectiveMainloopFwdSm80ILi8ELi1ELb1EN4cute5tupleIJNS5_1CILi128EEENS7_ILi112EEES8_EEELi128ENS_10bfloat16_tEfNS_4arch4Sm80ELb1ELb0ELb1ELb1ELb0ELb0ELb1ELb1EEENS1_21CollectiveEpilogueFwdINS6_IJS8_S8_S9_EEENS6_IJNS7_ILi1EEESH_SH_EEESB_SD_Li256ELb1ELb1ELb1ELb0EEENS1_36VarlenDynamicPersistentTileSchedulerILi128ELi112ELi256ELi256ELb1ELb1ELb0ELb1ELb1ELb1EEEEEEEEEvNT_6ParamsE,(.L_x_34 - _ZN7cutlass13device_kernelIN5flash19enable_sm80_to_sm89INS1_16FlashAttnFwdSm80INS1_25CollectiveMainloopFwdSm80ILi8ELi1ELb1EN4cute5tupleIJNS5_1CILi128EEENS7_ILi112EEES8_EEELi128ENS_10bfloat16_tEfNS_4arch4Sm80ELb1ELb0ELb1ELb1ELb0ELb0ELb1ELb1EEENS1_21CollectiveEpilogueFwdINS6_IJS8_S8_S9_EEENS6_IJNS7_ILi1EEESH_SH_EEESB_SD_Li256ELb1ELb1ELb1ELb0EEENS1_36VarlenDynamicPersistentTileSchedulerILi128ELi112ELi256ELi256ELb1ELb1ELb0ELb1ELb1ELb1EEEEEEEEEvNT_6ParamsE)
        .other          _ZN7cutlass13device_kernelIN5flash19enable_sm80_to_sm89INS1_16FlashAttnFwdSm80INS1_25CollectiveMainloopFwdSm80ILi8ELi1ELb1EN4cute5tupleIJNS5_1CILi128EEENS7_ILi112EEES8_EEELi128ENS_10bfloat16_tEfNS_4arch4Sm80ELb1ELb0ELb1ELb1ELb0ELb0ELb1ELb1EEENS1_21CollectiveEpilogueFwdINS6_IJS8_S8_S9_EEENS6_IJNS7_ILi1EEESH_SH_EEESB_SD_Li256ELb1ELb1ELb1ELb0EEENS1_36VarlenDynamicPersistentTileSchedulerILi128ELi112ELi256ELi256ELb1ELb1ELb0ELb1ELb1ELb1EEEEEEEEEvNT_6ParamsE,@"STO_CUDA_ENTRY STV_DEFAULT"
_ZN7cutlass13device_kernelIN5flash19enable_sm80_to_sm89INS1_16FlashAttnFwdSm80INS1_25CollectiveMainloopFwdSm80ILi8ELi1ELb1EN4cute5tupleIJNS5_1CILi128EEENS7_ILi112EEES8_EEELi128ENS_10bfloat16_tEfNS_4arch4Sm80ELb1ELb0ELb1ELb1ELb0ELb0ELb1ELb1EEENS1_21CollectiveEpilogueFwdINS6_IJS8_S8_S9_EEENS6_IJNS7_ILi1EEESH_SH_EEESB_SD_Li256ELb1ELb1ELb1ELb0EEENS1_36VarlenDynamicPersistentTileSchedulerILi128ELi112ELi256ELi256ELb1ELb1ELb0ELb1ELb1ELb1EEEEEEEEEvNT_6ParamsE:
[----:B------:R-:W-:Y:S01]  /*0000*/  LDC R1, c[0x0][0x37c] ;  /* 0x0000df00ff017b82 */ /* 0x000fe20000000800 */
[----:B------:R-:W-:Y:S05]  /*0010*/  EXIT ;  /* 0x000000000000794d */ /* 0x000fea0003800000 */
.L_x_10:
        /* <DEDUP_REMOVED lines=14> */
.L_x_34:


//--------------------- .text._ZN7cutlass13device_kernelIN5flash19enable_sm80_to_sm89INS1_16FlashAttnFwdSm80INS1_25CollectiveMainloopFwdSm80ILi8ELi1ELb1EN4cute5tupleIJNS5_1CILi128EEENS7_ILi112EEES8_EEELi128ENS_10bfloat16_tEfNS_4arch4Sm80ELb1ELb0ELb1ELb1ELb0ELb1ELb1ELb1EEENS1_21CollectiveEpilogueFwdINS6_IJS8_S8_S9_EEENS6_IJNS7_ILi1EEESH_SH_EEESB_SD_Li256ELb1ELb1ELb1ELb0EEENS1_36VarlenDynamicPersistentTileSchedulerILi128ELi112ELi256ELi256ELb1ELb1ELb0ELb1ELb1ELb1EEEEEEEEEvNT_6ParamsE --------------------------
	.section	.text._ZN7cutlass13device_kernelIN5flash19enable_sm80_to_sm89INS1_16FlashAttnFwdSm80INS1_25CollectiveMainloopFwdSm80ILi8ELi1ELb1EN4cute5tupleIJNS5_1CILi128EEENS7_ILi112EEES8_EEELi128ENS_10bfloat16_tEfNS_4arch4Sm80ELb1ELb0ELb1ELb1ELb0ELb1ELb1ELb1EEENS1_21CollectiveEpilogueFwdINS6_IJS8_S8_S9_EEENS6_IJNS7_ILi1EEESH_SH_EEESB_SD_Li256ELb1ELb1ELb1ELb0EEENS1_36VarlenDynamicPersistentTileSchedulerILi128ELi112ELi256ELi256ELb1ELb1ELb0ELb1ELb1ELb1EEEEEEEEEvNT_6ParamsE,"ax",@progbits
	.align	128
.text._ZN7cutlass13device_kernelIN5flash19enable_sm80_to_sm89INS1_16FlashAttnFwdSm80INS1_25CollectiveMainloopFwdSm80ILi8ELi1ELb1EN4cute5tupleIJNS5_1CILi128EEENS7_ILi112EEES8_EEELi128ENS_10bfloat16_tEfNS_4arch4Sm80ELb1ELb0ELb1ELb1ELb0ELb1ELb1ELb1EEENS1_21CollectiveEpilogueFwdINS6_IJS8_S8_S9_EEENS6_IJNS7_ILi1EEESH_SH_EEESB_SD_Li256ELb1ELb1ELb1ELb0EEENS1_36VarlenDynamicPersistentTileSchedulerILi128ELi112ELi256ELi256ELb1ELb1ELb0ELb1ELb1ELb1EEEEEEEEEvNT_6ParamsE:
        .type           _ZN7cutlass13device_kernelIN5flash19enable_sm80_to_sm89INS1_16FlashAttnFwdSm80INS1_25CollectiveMainloopFwdSm80ILi8ELi1ELb1EN4cute5tupleIJNS5_1CILi128EEENS7_ILi112EEES8_EEELi128ENS_10bfloat16_tEfNS_4arch4Sm80ELb1ELb0ELb1ELb1ELb0ELb1ELb1ELb1EEENS1_21CollectiveEpilogueFwdINS6_IJS8_S8_S9_EEENS6_IJNS7_ILi1EEESH_SH_EEESB_SD_Li256ELb1ELb1ELb1ELb0EEENS1_36VarlenDynamicPersistentTileSchedulerILi128ELi112ELi256ELi256ELb1ELb1ELb0ELb1ELb1ELb1EEEEEEEEEvNT_6ParamsE,@function
        .size           _ZN7cutlass13device_kernelIN5flash19enable_sm80_to_sm89INS1_16FlashAttnFwdSm80INS1_25CollectiveMainloopFwdSm80ILi8ELi1ELb1EN4cute5tupleIJNS5_1CILi128EEENS7_ILi112EEES8_EEELi128ENS_10bfloat16_tEfNS_4arch4Sm80ELb1ELb0ELb1ELb1ELb0ELb1ELb1ELb1EEENS1_21CollectiveEpilogueFwdINS6_IJS8_S8_S9_EEENS6_IJNS7_ILi1EEESH_SH_EEESB_SD_Li256ELb1ELb1ELb1ELb0EEENS1_36VarlenDynamicPersistentTileSchedulerILi128ELi112ELi256ELi256ELb1ELb1ELb0ELb1ELb1ELb1EEEEEEEEEvNT_6ParamsE,(.L_x_35 - _ZN7cutlass13device_kernelIN5flash19enable_sm80_to_sm89INS1_16FlashAttnFwdSm80INS1_25CollectiveMainloopFwdSm80ILi8ELi1ELb1EN4cute5tupleIJNS5_1CILi128EEENS7_ILi112EEES8_EEELi128ENS_10bfloat16_tEfNS_4arch4Sm80ELb1ELb0ELb1ELb1ELb0ELb1ELb1ELb1EEENS1_21CollectiveEpilogueFwdINS6_IJS8_S8_S9_EEENS6_IJNS7_ILi1EEESH_SH_EEESB_SD_Li256ELb1ELb1ELb1ELb0EEENS1_36VarlenDynamicPersistentTileSchedulerILi128ELi112ELi256ELi256ELb1ELb1ELb0ELb1ELb1ELb1EEEEEEEEEvNT_6ParamsE)
        .other          _ZN7cutlass13device_kernelIN5flash19enable_sm80_to_sm89INS1_16FlashAttnFwdSm80INS1_25CollectiveMainloopFwdSm80ILi8ELi1ELb1EN4cute5tupleIJNS5_1CILi128EEENS7_ILi112EEES8_EEELi128ENS_10bfloat16_tEfNS_4arch4Sm80ELb1ELb0ELb1ELb1ELb0ELb1ELb1ELb1EEENS1_21CollectiveEpilogueFwdINS6_IJS8_S8_S9_EEENS6_IJNS7_ILi1EEESH_SH_EEESB_SD_Li256ELb1ELb1ELb1ELb0EEENS1_36VarlenDynamicPersistentTileSchedulerILi128ELi112ELi256ELi256ELb1ELb1ELb0ELb1ELb1ELb1EEEEEEEEEvNT_6ParamsE,@"STO_CUDA_ENTRY STV_DEFAULT"
_ZN7cutlass13device_kernelIN5flash19enable_sm80_to_sm89INS1_16FlashAttnFwdSm80INS1_25CollectiveMainloopFwdSm80ILi8ELi1ELb1EN4cute5tupleIJNS5_1CILi128EEENS7_ILi112EEES8_EEELi128ENS_10bfloat16_tEfNS_4arch4Sm80ELb1ELb0ELb1ELb1ELb0ELb1ELb1ELb1EEENS1_21CollectiveEpilogueFwdINS6_IJS8_S8_S9_EEENS6_IJNS7_ILi1EEESH_SH_EEESB_SD_Li256ELb1ELb1ELb1ELb0EEENS1_36VarlenDynamicPersistentTileSchedulerILi128ELi112ELi256ELi256ELb1ELb1ELb0ELb1ELb1ELb1EEEEEEEEEvNT_6ParamsE:
[----:B------:R-:W-:Y:S01]  /*0000*/  LDC R1, c[0x0][0x37c] ;  /* 0x0000df00ff017b82 */ /* 0x000fe20000000800 */
[----:B------:R-:W-:Y:S05]  /*0010*/  EXIT ;  /* 0x000000000000794d */ /* 0x000fea0003800000 */
.L_x_11:
        /* <DEDUP_REMOVED lines=14> */
.L_x_35:


//--------------------- .text._ZN7cutlass13device_kernelIN5flash19enable_sm80_to_sm89INS1_16FlashAttnFwdSm80INS1_25CollectiveMainloopFwdSm80ILi8ELi1ELb1EN4cute5tupleIJNS5_1CILi128EEES8_S8_EEELi128ENS_10bfloat16_tEfNS_4arch4Sm80ELb0ELb0ELb0ELb0ELb0ELb0ELb1ELb1EEENS1_21CollectiveEpilogueFwdIS9_NS6_IJNS7_ILi1EEESF_SF_EEESA_SC_Li256ELb0ELb1ELb1ELb0EEENS1_19SingleTileSchedulerILb0ELb1ELb1ELi128EEEEEEEEEvNT_6ParamsE --------------------------
	.section	.text._ZN7cutlass13device_kernelIN5flash19enable_sm80_to_sm89INS1_16FlashAttnFwdSm80INS1_25CollectiveMainloopFwdSm80ILi8ELi1ELb1EN4cute5tupleIJNS5_1CILi128EEES8_S8_EEELi128ENS_10bfloat16_tEfNS_4arch4Sm80ELb0ELb0ELb0ELb0ELb0ELb0ELb1ELb1EEENS1_21CollectiveEpilogueFwdIS9_NS6_IJNS7_ILi1EEESF_SF_EEESA_SC_Li256ELb0ELb1ELb1ELb0EEENS1_19SingleTileSchedulerILb0ELb1ELb1ELi128EEEEEEEEEvNT_6ParamsE,"ax",@progbits
	.align	128
.text._ZN7cutlass13device_kernelIN5flash19enable_sm80_to_sm89INS1_16FlashAttnFwdSm80INS1_25CollectiveMainloopFwdSm80ILi8ELi1ELb1EN4cute5tupleIJNS5_1CILi128EEES8_S8_EEELi128ENS_10bfloat16_tEfNS_4arch4Sm80ELb0ELb0ELb0ELb0ELb0ELb0ELb1ELb1EEENS1_21CollectiveEpilogueFwdIS9_NS6_IJNS7_ILi1EEESF_SF_EEESA_SC_Li256ELb0ELb1ELb1ELb0EEENS1_19SingleTileSchedulerILb0ELb1ELb1ELi128EEEEEEEEEvNT_6ParamsE:
        .type           _ZN7cutlass13device_kernelIN5flash19enable_sm80_to_sm89INS1_16FlashAttnFwdSm80INS1_25CollectiveMainloopFwdSm80ILi8ELi1ELb1EN4cute5tupleIJNS5_1CILi128EEES8_S8_EEELi128ENS_10bfloat16_tEfNS_4arch4Sm80ELb0ELb0ELb0ELb0ELb0ELb0ELb1ELb1EEENS1_21CollectiveEpilogueFwdIS9_NS6_IJNS7_ILi1EEESF_SF_EEESA_SC_Li256ELb0ELb1ELb1ELb0EEENS1_19SingleTileSchedulerILb0ELb1ELb1ELi128EEEEEEEEEvNT_6ParamsE,@function
        .size           _ZN7cutlass13device_kernelIN5flash19enable_sm80_to_sm89INS1_16FlashAttnFwdSm80INS1_25CollectiveMainloopFwdSm80ILi8ELi1ELb1EN4cute5tupleIJNS5_1CILi128EEES8_S8_EEELi128ENS_10bfloat16_tEfNS_4arch4Sm80ELb0ELb0ELb0ELb0ELb0ELb0ELb1ELb1EEENS1_21CollectiveEpilogueFwdIS9_NS6_IJNS7_ILi1EEESF_SF_EEESA_SC_Li256ELb0ELb1ELb1ELb0EEENS1_19SingleTileSchedulerILb0ELb1ELb1ELi128EEEEEEEEEvNT_6ParamsE,(.L_x_36 - _ZN7cutlass13device_kernelIN5flash19enable_sm80_to_sm89INS1_16FlashAttnFwdSm80INS1_25CollectiveMainloopFwdSm80ILi8ELi1ELb1EN4cute5tupleIJNS5_1CILi128EEES8_S8_EEELi128ENS_10bfloat16_tEfNS_4arch4Sm80ELb0ELb0ELb0ELb0ELb0ELb0ELb1ELb1EEENS1_21CollectiveEpilogueFwdIS9_NS6_IJNS7_ILi1EEESF_SF_EEESA_SC_Li256ELb0ELb1ELb1ELb0EEENS1_19SingleTileSchedulerILb0ELb1ELb1ELi128EEEEEEEEEvNT_6ParamsE)
        .other          _ZN7cutlass13device_kernelIN5flash19enable_sm80_to_sm89INS1_16FlashAttnFwdSm80INS1_25CollectiveMainloopFwdSm80ILi8ELi1ELb1EN4cute5tupleIJNS5_1CILi128EEES8_S8_EEELi128ENS_10bfloat16_tEfNS_4arch4Sm80ELb0ELb0ELb0ELb0ELb0ELb0ELb1ELb1EEENS1_21CollectiveEpilogueFwdIS9_NS6_IJNS7_ILi1EEESF_SF_EEESA_SC_Li256ELb0ELb1ELb1ELb0EEENS1_19SingleTileSchedulerILb0ELb1ELb1ELi128EEEEEEEEEvNT_6ParamsE,@"STO_CUDA_ENTRY STV_DEFAULT"
_ZN7cutlass13device_kernelIN5flash19enable_sm80_to_sm89INS1_16FlashAttnFwdSm80INS1_25CollectiveMainloopFwdSm80ILi8ELi1ELb1EN4cute5tupleIJNS5_1CILi128EEES8_S8_EEELi128ENS_10bfloat16_tEfNS_4arch4Sm80ELb0ELb0ELb0ELb0ELb0ELb0ELb1ELb1EEENS1_21CollectiveEpilogueFwdIS9_NS6_IJNS7_ILi1EEESF_SF_EEESA_SC_Li256ELb0ELb1ELb1ELb0EEENS1_19SingleTileSchedulerILb0ELb1ELb1ELi128EEEEEEEEEvNT_6ParamsE:
[----:B------:R-:W-:Y:S01]  /*0000*/  LDC R1, c[0x0][0x37c] ;  /* 0x0000df00ff017b82 */ /* 0x000fe20000000800 */
[----:B------:R-:W-:Y:S05]  /*0010*/  EXIT ;  /* 0x000000000000794d */ /* 0x000fea0003800000 */
.L_x_12:
        /* <DEDUP_REMOVED lines=14> */
.L_x_36:


//--------------------- .text._ZN7cutlass13device_kernelIN5flash19enable_sm80_to_sm89INS1_16FlashAttnFwdSm80INS1_25CollectiveMainloopFwdSm80ILi8ELi1ELb1EN4cute5tupleIJNS5_1CILi128EEENS7_ILi96EEES8_EEELi128ENS_10bfloat16_tEfNS_4arch4Sm80ELb0ELb1ELb0ELb0ELb0ELb0ELb1ELb1EEENS1_21CollectiveEpilogueFwdINS6_IJS8_S8_S9_EEENS6_IJNS7_ILi1EEESH_SH_EEESB_SD_Li256ELb0ELb1ELb1ELb0EEENS1_19SingleTileSchedulerILb0ELb1ELb1ELi128EEEEEEEEEvNT_6ParamsE --------------------------
	.section	.text._ZN7cutlass13device_kernelIN5flash19enable_sm80_to_sm89INS1_16FlashAttnFwdSm80INS1_25CollectiveMainloopFwdSm80ILi8ELi1ELb1EN4cute5tupleIJNS5_1CILi128EEENS7_ILi96EEES8_EEELi128ENS_10bfloat16_tEfNS_4arch4Sm80ELb0ELb1ELb0ELb0ELb0ELb0ELb1ELb1EEENS1_21CollectiveEpilogueFwdINS6_IJS8_S8_S9_EEENS6_IJNS7_ILi1EEESH_SH_EEESB_SD_Li256ELb0ELb1ELb1ELb0EEENS1_19SingleTileSchedulerILb0ELb1ELb1ELi128EEEEEEEEEvNT_6ParamsE,"ax",@progbits
	.align	128
.text._ZN7cutlass13device_kernelIN5flash19enable_sm80_to_sm89INS1_16FlashAttnFwdSm80INS1_25CollectiveMainloopFwdSm80ILi8ELi1ELb1EN4cute5tupleIJNS5_1CILi128EEENS7_ILi96EEES8_EEELi128ENS_10bfloat16_tEfNS_4arch4Sm80ELb0ELb1ELb0ELb0ELb0ELb0ELb1ELb1EEENS1_21CollectiveEpilogueFwdINS6_IJS8_S8_S9_EEENS6_IJNS7_ILi1EEESH_SH_EEESB_SD_Li256ELb0ELb1ELb1ELb0EEENS1_19SingleTileSchedulerILb0ELb1ELb1ELi128EEEEEEEEEvNT_6ParamsE:
        .type           _ZN7cutlass13device_kernelIN5flash19enable_sm80_to_sm89INS1_16FlashAttnFwdSm80INS1_25CollectiveMainloopFwdSm80ILi8ELi1ELb1EN4cute5tupleIJNS5_1CILi128EEENS7_ILi96EEES8_EEELi128ENS_10bfloat16_tEfNS_4arch4Sm80ELb0ELb1ELb0ELb0ELb0ELb0ELb1ELb1EEENS1_21CollectiveEpilogueFwdINS6_IJS8_S8_S9_EEENS6_IJNS7_ILi1EEESH_SH_EEESB_SD_Li256ELb0ELb1ELb1ELb0EEENS1_19SingleTileSchedulerILb0ELb1ELb1ELi128EEEEEEEEEvNT_6ParamsE,@function
        .size           _ZN7cutlass13device_kernelIN5flash19enable_sm80_to_sm89INS1_16FlashAttnFwdSm80INS1_25CollectiveMainloopFwdSm80ILi8ELi1ELb1EN4cute5tupleIJNS5_1CILi128EEENS7_ILi96EEES8_EEELi128ENS_10bfloat16_tEfNS_4arch4Sm80ELb0ELb1ELb0ELb0ELb0ELb0ELb1ELb1EEENS1_21CollectiveEpilogueFwdINS6_IJS8_S8_S9_EEENS6_IJNS7_ILi1EEESH_SH_EEESB_SD_Li256ELb0ELb1ELb1ELb0EEENS1_19SingleTileSchedulerILb0ELb1ELb1ELi128EEEEEEEEEvNT_6ParamsE,(.L_x_37 - _ZN7cutlass13device_kernelIN5flash19enable_sm80_to_sm89INS1_16FlashAttnFwdSm80INS1_25CollectiveMainloopFwdSm80ILi8ELi1ELb1EN4cute5tupleIJNS5_1CILi128EEENS7_ILi96EEES8_EEELi128ENS_10bfloat16_tEfNS_4arch4Sm80ELb0ELb1ELb0ELb0ELb0ELb0ELb1ELb1EEENS1_21CollectiveEpilogueFwdINS6_IJS8_S8_S9_EEENS6_IJNS7_ILi1EEESH_SH_EEESB_SD_Li256ELb0ELb1ELb1ELb0EEENS1_19SingleTileSchedulerILb0ELb1ELb1ELi128EEEEEEEEEvNT_6ParamsE)
        .other          _ZN7cutlass13device_kernelIN5flash19enable_sm80_to_sm89INS1_16FlashAttnFwdSm80INS1_25CollectiveMainloopFwdSm80ILi8ELi1ELb1EN4cute5tupleIJNS5_1CILi128EEENS7_ILi96EEES8_EEELi128ENS_10bfloat16_tEfNS_4arch4Sm80ELb0ELb1ELb0ELb0ELb0ELb0ELb1ELb1EEENS1_21CollectiveEpilogueFwdINS6_IJS8_S8_S9_EEENS6_IJNS7_ILi1EEESH_SH_EEESB_SD_Li256ELb0ELb1ELb1ELb0EEENS1_19SingleTileSchedulerILb0ELb1ELb1ELi128EEEEEEEEEvNT_6ParamsE,@"STO_CUDA_ENTRY STV_DEFAULT"
_ZN7cutlass13device_kernelIN5flash19enable_sm80_to_sm89INS1_16FlashAttnFwdSm80INS1_25CollectiveMainloopFwdSm80ILi8ELi1ELb1EN4cute5tupleIJNS5_1CILi128EEENS7_ILi96EEES8_EEELi128ENS_10bfloat16_tEfNS_4arch4Sm80ELb0ELb1ELb0ELb0ELb0ELb0ELb1ELb1EEENS1_21CollectiveEpilogueFwdINS6_IJS8_S8_S9_EEENS6_IJNS7_ILi1EEESH_SH_EEESB_SD_Li256ELb0ELb1ELb1ELb0EEENS1_19SingleTileSchedulerILb0ELb1ELb1ELi128EEEEEEEEEvNT_6ParamsE:
[----:B------:R-:W-:Y:S01]  /*0000*/  LDC R1, c[0x0][0x37c] ;  /* 0x0000df00ff017b82 */ /* 0x000fe20000000800 */
[----:B------:R-:W-:Y:S05]  /*0010*/  EXIT ;  /* 0x000000000000794d */ /* 0x000fea0003800000 */
.L_x_13:
        /* <DEDUP_REMOVED lines=14> */
.L_x_37:


//--------------------- .text._ZN7cutlass13device_kernelIN5flash19enable_sm80_to_sm89INS1_16FlashAttnFwdSm80INS1_25CollectiveMainloopFwdSm80ILi8ELi1ELb1EN4cute5tupleIJNS5_1CILi128EEES8_S8_EEELi128ENS_10bfloat16_tEfNS_4arch4Sm80ELb1ELb0ELb0ELb0ELb0ELb0ELb1ELb1EEENS1_21CollectiveEpilogueFwdIS9_NS6_IJNS7_ILi1EEESF_SF_EEESA_SC_Li256ELb0ELb1ELb1ELb0EEENS1_30DynamicPersistentTileSchedulerILi256ELi256ELb1ELb1ELb0EEEEEEEEEvNT_6ParamsE --------------------------
	.section	.text._ZN7cutlass13device_kernelIN5flash19enable_sm80_to_sm89INS1_16FlashAttnFwdSm80INS1_25CollectiveMainloopFwdSm80ILi8ELi1ELb1EN4cute5tupleIJNS5_1CILi128EEES8_S8_EEELi128ENS_10bfloat16_tEfNS_4arch4Sm80ELb1ELb0ELb0ELb0ELb0ELb0ELb1ELb1EEENS1_21CollectiveEpilogueFwdIS9_NS6_IJNS7_ILi1EEESF_SF_EEESA_SC_Li256ELb0ELb1ELb1ELb0EEENS1_30DynamicPersistentTileSchedulerILi256ELi256ELb1ELb1ELb0EEEEEEEEEvNT_6ParamsE,"ax",@progbits
	.align	128
.text._ZN7cutlass13device_kernelIN5flash19enable_sm80_to_sm89INS1_16FlashAttnFwdSm80INS1_25CollectiveMainloopFwdSm80ILi8ELi1ELb1EN4cute5tupleIJNS5_1CILi128EEES8_S8_EEELi128ENS_10bfloat16_tEfNS_4arch4Sm80ELb1ELb0ELb0ELb0ELb0ELb0ELb1ELb1EEENS1_21CollectiveEpilogueFwdIS9_NS6_IJNS7_ILi1EEESF_SF_EEESA_SC_Li256ELb0ELb1ELb1ELb0EEENS1_30DynamicPersistentTileSchedulerILi256ELi256ELb1ELb1ELb0EEEEEEEEEvNT_6ParamsE:
        .type           _ZN7cutlass13device_kernelIN5flash19enable_sm80_to_sm89INS1_16FlashAttnFwdSm80INS1_25CollectiveMainloopFwdSm80ILi8ELi1ELb1EN4cute5tupleIJNS5_1CILi128EEES8_S8_EEELi128ENS_10bfloat16_tEfNS_4arch4Sm80ELb1ELb0ELb0ELb0ELb0ELb0ELb1ELb1EEENS1_21CollectiveEpilogueFwdIS9_NS6_IJNS7_ILi1EEESF_SF_EEESA_SC_Li256ELb0ELb1ELb1ELb0EEENS1_30DynamicPersistentTileSchedulerILi256ELi256ELb1ELb1ELb0EEEEEEEEEvNT_6ParamsE,@function
        .size           _ZN7cutlass13device_kernelIN5flash19enable_sm80_to_sm89INS1_16FlashAttnFwdSm80INS1_25CollectiveMainloopFwdSm80ILi8ELi1ELb1EN4cute5tupleIJNS5_1CILi128EEES8_S8_EEELi128ENS_10bfloat16_tEfNS_4arch4Sm80ELb1ELb0ELb0ELb0ELb0ELb0ELb1ELb1EEENS1_21CollectiveEpilogueFwdIS9_NS6_IJNS7_ILi1EEESF_SF_EEESA_SC_Li256ELb0ELb1ELb1ELb0EEENS1_30DynamicPersistentTileSchedulerILi256ELi256ELb1ELb1ELb0EEEEEEEEEvNT_6ParamsE,(.L_x_38 - _ZN7cutlass13device_kernelIN5flash19enable_sm80_to_sm89INS1_16FlashAttnFwdSm80INS1_25CollectiveMainloopFwdSm80ILi8ELi1ELb1EN4cute5tupleIJNS5_1CILi128EEES8_S8_EEELi128ENS_10bfloat16_tEfNS_4arch4Sm80ELb1ELb0ELb0ELb0ELb0ELb0ELb1ELb1EEENS1_21CollectiveEpilogueFwdIS9_NS6_IJNS7_ILi1EEESF_SF_EEESA_SC_Li256ELb0ELb1ELb1ELb0EEENS1_30DynamicPersistentTileSchedulerILi256ELi256ELb1ELb1ELb0EEEEEEEEEvNT_6ParamsE)
        .other          _ZN7cutlass13device_kernelIN5flash19enable_sm80_to_sm89INS1_16FlashAttnFwdSm80INS1_25CollectiveMainloopFwdSm80ILi8ELi1ELb1EN4cute5tupleIJNS5_1CILi128EEES8_S8_EEELi128ENS_10bfloat16_tEfNS_4arch4Sm80ELb1ELb0ELb0ELb0ELb0ELb0ELb1ELb1EEENS1_21CollectiveEpilogueFwdIS9_NS6_IJNS7_ILi1EEESF_SF_EEESA_SC_Li256ELb0ELb1ELb1ELb0EEENS1_30DynamicPersistentTileSchedulerILi256ELi256ELb1ELb1ELb0EEEEEEEEEvNT_6ParamsE,@"STO_CUDA_ENTRY STV_DEFAULT"
_ZN7cutlass13device_kernelIN5flash19enable_sm80_to_sm89INS1_16FlashAttnFwdSm80INS1_25CollectiveMainloopFwdSm80ILi8ELi1ELb1EN4cute5tupleIJNS5_1CILi128EEES8_S8_EEELi128ENS_10bfloat16_tEfNS_4arch4Sm80ELb1ELb0ELb0ELb0ELb0ELb0ELb1ELb1EEENS1_21CollectiveEpilogueFwdIS9_NS6_IJNS7_ILi1EEESF_SF_EEESA_SC_Li256ELb0ELb1ELb1ELb0EEENS1_30DynamicPersistentTileSchedulerILi256ELi256ELb1ELb1ELb0EEEEEEEEEvNT_6ParamsE:
[----:B------:R-:W-:Y:S01]  /*0000*/  LDC R1, c[0x0][0x37c] ;  /* 0x0000df00ff017b82 */ /* 0x000fe20000000800 */
[----:B------:R-:W-:Y:S05]  /*0010*/  EXIT ;  /* 0x000000000000794d */ /* 0x000fea0003800000 */
.L_x_14:
        /* <DEDUP_REMOVED lines=14> */
.L_x_38:


//--------------------- .text._ZN7cutlass13device_kernelIN5flash19enable_sm80_to_sm89INS1_16FlashAttnFwdSm80INS1_25CollectiveMainloopFwdSm80ILi4ELi1ELb0EN4cute5tupleIJNS5_1CILi128EEENS7_ILi64EEES8_EEELi128ENS_10bfloat16_tEfNS_4arch4Sm80ELb0ELb0ELb0ELb0ELb0ELb0ELb1ELb1EEENS1_21CollectiveEpilogueFwdINS6_IJS8_S8_S9_EEENS6_IJNS7_ILi1EEESH_SH_EEESB_SD_Li128ELb0ELb1ELb1ELb0EEENS1_19SingleTileSchedulerILb0ELb1ELb1ELi128EEEEEEEEEvNT_6ParamsE --------------------------
	.section	.text._ZN7cutlass13device_kernelIN5flash19enable_sm80_to_sm89INS1_16FlashAttnFwdSm80INS1_25CollectiveMainloopFwdSm80ILi4ELi1ELb0EN4cute5tupleIJNS5_1CILi128EEENS7_ILi64EEES8_EEELi128ENS_10bfloat16_tEfNS_4arch4Sm80ELb0ELb0ELb0ELb0ELb0ELb0ELb1ELb1EEENS1_21CollectiveEpilogueFwdINS6_IJS8_S8_S9_EEENS6_IJNS7_ILi1EEESH_SH_EEESB_SD_Li128ELb0ELb1ELb1ELb0EEENS1_19SingleTileSchedulerILb0ELb1ELb1ELi128EEEEEEEEEvNT_6ParamsE,"ax",@progbits
	.align	128
.text._ZN7cutlass13device_kernelIN5flash19enable_sm80_to_sm89INS1_16FlashAttnFwdSm80INS1_25CollectiveMainloopFwdSm80ILi4ELi1ELb0EN4cute5tupleIJNS5_1CILi128EEENS7_ILi64EEES8_EEELi128ENS_10bfloat16_tEfNS_4arch4Sm80ELb0ELb0ELb0ELb0ELb0ELb0ELb1ELb1EEENS1_21CollectiveEpilogueFwdINS6_IJS8_S8_S9_EEENS6_IJNS7_ILi1EEESH_SH_EEESB_SD_Li128ELb0ELb1ELb1ELb0EEENS1_19SingleTileSchedulerILb0ELb1ELb1ELi128EEEEEEEEEvNT_6ParamsE:
        .type           _ZN7cutlass13device_kernelIN5flash19enable_sm80_to_sm89INS1_16FlashAttnFwdSm80INS1_25CollectiveMainloopFwdSm80ILi4ELi1ELb0EN4cute5tupleIJNS5_1CILi128EEENS7_ILi64EEES8_EEELi128ENS_10bfloat16_tEfNS_4arch4Sm80ELb0ELb0ELb0ELb0ELb0ELb0ELb1ELb1EEENS1_21CollectiveEpilogueFwdINS6_IJS8_S8_S9_EEENS6_IJNS7_ILi1EEESH_SH_EEESB_SD_Li128ELb0ELb1ELb1ELb0EEENS1_19SingleTileSchedulerILb0ELb1ELb1ELi128EEEEEEEEEvNT_6ParamsE,@function
        .size           _ZN7cutlass13device_kernelIN5flash19enable_sm80_to_sm89INS1_16FlashAttnFwdSm80INS1_25CollectiveMainloopFwdSm80ILi4ELi1ELb0EN4cute5tupleIJNS5_1CILi128EEENS7_ILi64EEES8_EEELi128ENS_10bfloat16_tEfNS_4arch4Sm80ELb0ELb0ELb0ELb0ELb0ELb0ELb1ELb1EEENS1_21CollectiveEpilogueFwdINS6_IJS8_S8_S9_EEENS6_IJNS7_ILi1EEESH_SH_EEESB_SD_Li128ELb0ELb1ELb1ELb0EEENS1_19SingleTileSchedulerILb0ELb1ELb1ELi128EEEEEEEEEvNT_6ParamsE,(.L_x_39 - _ZN7cutlass13device_kernelIN5flash19enable_sm80_to_sm89INS1_16FlashAttnFwdSm80INS1_25CollectiveMainloopFwdSm80ILi4ELi1ELb0EN4cute5tupleIJNS5_1CILi128EEENS7_ILi64EEES8_EEELi128ENS_10bfloat16_tEfNS_4arch4Sm80ELb0ELb0ELb0ELb0ELb0ELb0ELb1ELb1EEENS1_21CollectiveEpilogueFwdINS6_IJS8_S8_S9_EEENS6_IJNS7_ILi1EEESH_SH_EEESB_SD_Li128ELb0ELb1ELb1ELb0EEENS1_19SingleTileSchedulerILb0ELb1ELb1ELi128EEEEEEEEEvNT_6ParamsE)
        .other          _ZN7cutlass13device_kernelIN5flash19enable_sm80_to_sm89INS1_16FlashAttnFwdSm80INS1_25CollectiveMainloopFwdSm80ILi4ELi1ELb0EN4cute5tupleIJNS5_1CILi128EEENS7_ILi64EEES8_EEELi128ENS_10bfloat16_tEfNS_4arch4Sm80ELb0ELb0ELb0ELb0ELb0ELb0ELb1ELb1EEENS1_21CollectiveEpilogueFwdINS6_IJS8_S8_S9_EEENS6_IJNS7_ILi1EEESH_SH_EEESB_SD_Li128ELb0ELb1ELb1ELb0EEENS1_19SingleTileSchedulerILb0ELb1ELb1ELi128EEEEEEEEEvNT_6ParamsE,@"STO_CUDA_ENTRY STV_DEFAULT"
_ZN7cutlass13device_kernelIN5flash19enable_sm80_to_sm89INS1_16FlashAttnFwdSm80INS1_25CollectiveMainloopFwdSm80ILi4ELi1ELb0EN4cute5tupleIJNS5_1CILi128EEENS7_ILi64EEES8_EEELi128ENS_10bfloat16_tEfNS_4arch4Sm80ELb0ELb0ELb0ELb0ELb0ELb0ELb1ELb1EEENS1_21CollectiveEpilogueFwdINS6_IJS8_S8_S9_EEENS6_IJNS7_ILi1EEESH_SH_EEESB_SD_Li128ELb0ELb1ELb1ELb0EEENS1_19SingleTileSchedulerILb0ELb1ELb1ELi128EEEEEEEEEvNT_6ParamsE:
[----:B------:R-:W-:Y:S01]  /*0000*/  LDC R1, c[0x0][0x37c] ;  /* 0x0000df00ff017b82 */ /* 0x000fe20000000800 */
[----:B------:R-:W-:Y:S05]  /*0010*/  EXIT ;  /* 0x000000000000794d */ /* 0x000fea0003800000 */
.L_x_15:
        /* <DEDUP_REMOVED lines=14> */
.L_x_39:


//--------------------- .text._ZN7cutlass13device_kernelIN5flash19enable_sm80_to_sm89INS1_16FlashAttnFwdSm80INS1_25CollectiveMainloopFwdSm80ILi8ELi1ELb1EN4cute5tupleIJNS5_1CILi128EEENS7_ILi112EEES8_EEELi128ENS_10bfloat16_tEfNS_4arch4Sm80ELb0ELb0ELb0ELb1ELb0ELb0ELb1ELb1EEENS1_21CollectiveEpilogueFwdINS6_IJS8_S8_S9_EEENS6_IJNS7_ILi1EEESH_SH_EEESB_SD_Li256ELb1ELb1ELb1ELb0EEENS1_36VarlenDynamicPersistentTileSchedulerILi128ELi112ELi256ELi256ELb1ELb1ELb0ELb0ELb1ELb1EEEEEEEEEvNT_6ParamsE --------------------------
	.section	.text._ZN7cutlass13device_kernelIN5flash19enable_sm80_to_sm89INS1_16FlashAttnFwdSm80INS1_25CollectiveMainloopFwdSm80ILi8ELi1ELb1EN4cute5tupleIJNS5_1CILi128EEENS7_ILi112EEES8_EEELi128ENS_10bfloat16_tEfNS_4arch4Sm80ELb0ELb0ELb0ELb1ELb0ELb0ELb1ELb1EEENS1_21CollectiveEpilogueFwdINS6_IJS8_S8_S9_EEENS6_IJNS7_ILi1EEESH_SH_EEESB_SD_Li256ELb1ELb1ELb1ELb0EEENS1_36VarlenDynamicPersistentTileSchedulerILi128ELi112ELi256ELi256ELb1ELb1ELb0ELb0ELb1ELb1EEEEEEEEEvNT_6ParamsE,"ax",@progbits
	.align	128
.text._ZN7cutlass13device_kernelIN5flash19enable_sm80_to_sm89INS1_16FlashAttnFwdSm80INS1_25CollectiveMainloopFwdSm80ILi8ELi1ELb1EN4cute5tupleIJNS5_1CILi128EEENS7_ILi112EEES8_EEELi128ENS_10bfloat16_tEfNS_4arch4Sm80ELb0ELb0ELb0ELb1ELb0ELb0ELb1ELb1EEENS1_21CollectiveEpilogueFwdINS6_IJS8_S8_S9_EEENS6_IJNS7_ILi1EEESH_SH_EEESB_SD_Li256ELb1ELb1ELb1ELb0EEENS1_36VarlenDynamicPersistentTileSchedulerILi128ELi112ELi256ELi256ELb1ELb1ELb0ELb0ELb1ELb1EEEEEEEEEvNT_6ParamsE:
        .type           _ZN7cutlass13device_kernelIN5flash19enable_sm80_to_sm89INS1_16FlashAttnFwdSm80INS1_25CollectiveMainloopFwdSm80ILi8ELi1ELb1EN4cute5tupleIJNS5_1CILi128EEENS7_ILi112EEES8_EEELi128ENS_10bfloat16_tEfNS_4arch4Sm80ELb0ELb0ELb0ELb1ELb0ELb0ELb1ELb1EEENS1_21CollectiveEpilogueFwdINS6_IJS8_S8_S9_EEENS6_IJNS7_ILi1EEESH_SH_EEESB_SD_Li256ELb1ELb1ELb1ELb0EEENS1_36VarlenDynamicPersistentTileSchedulerILi128ELi112ELi256ELi256ELb1ELb1ELb0ELb0ELb1ELb1EEEEEEEEEvNT_6ParamsE,@function
        .size           _ZN7cutlass13device_kernelIN5flash19enable_sm80_to_sm89INS1_16FlashAttnFwdSm80INS1_25CollectiveMainloopFwdSm80ILi8ELi1ELb1EN4cute5tupleIJNS5_1CILi128EEENS7_ILi112EEES8_EEELi128ENS_10bfloat16_tEfNS_4arch4Sm80ELb0ELb0ELb0ELb1ELb0ELb0ELb1ELb1EEENS1_21CollectiveEpilogueFwdINS6_IJS8_S8_S9_EEENS6_IJNS7_ILi1EEESH_SH_EEESB_SD_Li256ELb1ELb1ELb1ELb0EEENS1_36VarlenDynamicPersistentTileSchedulerILi128ELi112ELi256ELi256ELb1ELb1ELb0ELb0ELb1ELb1EEEEEEEEEvNT_6ParamsE,(.L_x_40 - _ZN7cutlass13device_kernelIN5flash19enable_sm80_to_sm89INS1_16FlashAttnFwdSm80INS1_25CollectiveMainloopFwdSm80ILi8ELi1ELb1EN4cute5tupleIJNS5_1CILi128EEENS7_ILi112EEES8_EEELi128ENS_10bfloat16_tEfNS_4arch4Sm80ELb0ELb0ELb0ELb1ELb0ELb0ELb1ELb1EEENS1_21CollectiveEpilogueFwdINS6_IJS8_S8_S9_EEENS6_IJNS7_ILi1EEESH_SH_EEESB_SD_Li256ELb1ELb1ELb1ELb0EEENS1_36VarlenDynamicPersistentTileSchedulerILi128ELi112ELi256ELi256ELb1ELb1ELb0ELb0ELb1ELb1EEEEEEEEEvNT_6ParamsE)
        .other          _ZN7cutlass13device_kernelIN5flash19enable_sm80_to_sm89INS1_16FlashAttnFwdSm80INS1_25CollectiveMainloopFwdSm80ILi8ELi1ELb1EN4cute5tupleIJNS5_1CILi128EEENS7_ILi112EEES8_EEELi128ENS_10bfloat16_tEfNS_4arch4Sm80ELb0ELb0ELb0ELb1ELb0ELb0ELb1ELb1EEENS1_21CollectiveEpilogueFwdINS6_IJS8_S8_S9_EEENS6_IJNS7_ILi1EEESH_SH_EEESB_SD_Li256ELb1ELb1ELb1ELb0EEENS1_36VarlenDynamicPersistentTileSchedulerILi128ELi112ELi256ELi256ELb1ELb1ELb0ELb0ELb1ELb1EEEEEEEEEvNT_6ParamsE,@"STO_CUDA_ENTRY STV_DEFAULT"
_ZN7cutlass13device_kernelIN5flash19enable_sm80_to_sm89INS1_16FlashAttnFwdSm80INS1_25CollectiveMainloopFwdSm80ILi8ELi1ELb1EN4cute5tupleIJNS5_1CILi128EEENS7_ILi112EEES8_EEELi128ENS_10bfloat16_tEfNS_4arch4Sm80ELb0ELb0ELb0ELb1ELb0ELb0ELb1ELb1EEENS1_21CollectiveEpilogueFwdINS6_IJS8_S8_S9_EEENS6_IJNS7_ILi1EEESH_SH_EEESB_SD_Li256ELb1ELb1ELb1ELb0EEENS1_36VarlenDynamicPersistentTileSchedulerILi128ELi112ELi256ELi256ELb1ELb1ELb0ELb0ELb1ELb1EEEEEEEEEvNT_6ParamsE:
[----:B------:R-:W-:Y:S01]  /*0000*/  LDC R1, c[0x0][0x37c] ;  /* 0x0000df00ff017b82 */ /* 0x000fe20000000800 */
[----:B------:R-:W-:Y:S05]  /*0010*/  EXIT ;  /* 0x000000000000794d */ /* 0x000fea0003800000 */
.L_x_16:
        /* <DEDUP_REMOVED lines=14> */
.L_x_40:


//--------------------- .text._ZN7cutlass13device_kernelIN5flash19enable_sm80_to_sm89INS1_16FlashAttnFwdSm80INS1_25CollectiveMainloopFwdSm80ILi8ELi1ELb1EN4cute5tupleIJNS5_1CILi128EEENS7_ILi112EEES8_EEELi128ENS_10bfloat16_tEfNS_4arch4Sm80ELb0ELb0ELb0ELb1ELb0ELb1ELb1ELb1EEENS1_21CollectiveEpilogueFwdINS6_IJS8_S8_S9_EEENS6_IJNS7_ILi1EEESH_SH_EEESB_SD_Li256ELb1ELb1ELb1ELb0EEENS1_36VarlenDynamicPersistentTileSchedulerILi128ELi112ELi256ELi256ELb1ELb1ELb0ELb0ELb1ELb1EEEEEEEEEvNT_6ParamsE --------------------------
	.section	.text._ZN7cutlass13device_kernelIN5flash19enable_sm80_to_sm89INS1_16FlashAttnFwdSm80INS1_25CollectiveMainloopFwdSm80ILi8ELi1ELb1EN4cute5tupleIJNS5_1CILi128EEENS7_ILi112EEES8_EEELi128ENS_10bfloat16_tEfNS_4arch4Sm80ELb0ELb0ELb0ELb1ELb0ELb1ELb1ELb1EEENS1_21CollectiveEpilogueFwdINS6_IJS8_S8_S9_EEENS6_IJNS7_ILi1EEESH_SH_EEESB_SD_Li256ELb1ELb1ELb1ELb0EEENS1_36VarlenDynamicPersistentTileSchedulerILi128ELi112ELi256ELi256ELb1ELb1ELb0ELb0ELb1ELb1EEEEEEEEEvNT_6ParamsE,"ax",@progbits
	.align	128
.text._ZN7cutlass13device_kernelIN5flash19enable_sm80_to_sm89INS1_16FlashAttnFwdSm80INS1_25CollectiveMainloopFwdSm80ILi8ELi1ELb1EN4cute5tupleIJNS5_1CILi128EEENS7_ILi112EEES8_EEELi128ENS_10bfloat16_tEfNS_4arch4Sm80ELb0ELb0ELb0ELb1ELb0ELb1ELb1ELb1EEENS1_21CollectiveEpilogueFwdINS6_IJS8_S8_S9_EEENS6_IJNS7_ILi1EEESH_SH_EEESB_SD_Li256ELb1ELb1ELb1ELb0EEENS1_36VarlenDynamicPersistentTileSchedulerILi128ELi112ELi256ELi256ELb1ELb1ELb0ELb0ELb1ELb1EEEEEEEEEvNT_6ParamsE:
        .type           _ZN7cutlass13device_kernelIN5flash19enable_sm80_to_sm89INS1_16FlashAttnFwdSm80INS1_25CollectiveMainloopFwdSm80ILi8ELi1ELb1EN4cute5tupleIJNS5_1CILi128EEENS7_ILi112EEES8_EEELi128ENS_10bfloat16_tEfNS_4arch4Sm80ELb0ELb0ELb0ELb1ELb0ELb1ELb1ELb1EEENS1_21CollectiveEpilogueFwdINS6_IJS8_S8_S9_EEENS6_IJNS7_ILi1EEESH_SH_EEESB_SD_Li256ELb1ELb1ELb1ELb0EEENS1_36VarlenDynamicPersistentTileSchedulerILi128ELi112ELi256ELi256ELb1ELb1ELb0ELb0ELb1ELb1EEEEEEEEEvNT_6ParamsE,@function
        .size           _ZN7cutlass13device_kernelIN5flash19enable_sm80_to_sm89INS1_16FlashAttnFwdSm80INS1_25CollectiveMainloopFwdSm80ILi8ELi1ELb1EN4cute5tupleIJNS5_1CILi128EEENS7_ILi112EEES8_EEELi128ENS_10bfloat16_tEfNS_4arch4Sm80ELb0ELb0ELb0ELb1ELb0ELb1ELb1ELb1EEENS1_21CollectiveEpilogueFwdINS6_IJS8_S8_S9_EEENS6_IJNS7_ILi1EEESH_SH_EEESB_SD_Li256ELb1ELb1ELb1ELb0EEENS1_36VarlenDynamicPersistentTileSchedulerILi128ELi112ELi256ELi256ELb1ELb1ELb0ELb0ELb1ELb1EEEEEEEEEvNT_6ParamsE,(.L_x_41 - _ZN7cutlass13device_kernelIN5flash19enable_sm80_to_sm89INS1_16FlashAttnFwdSm80INS1_25CollectiveMainloopFwdSm80ILi8ELi1ELb1EN4cute5tupleIJNS5_1CILi128EEENS7_ILi112EEES8_EEELi128ENS_10bfloat16_tEfNS_4arch4Sm80ELb0ELb0ELb0ELb1ELb0ELb1ELb1ELb1EEENS1_21CollectiveEpilogueFwdINS6_IJS8_S8_S9_EEENS6_IJNS7_ILi1EEESH_SH_EEESB_SD_Li256ELb1ELb1ELb1ELb0EEENS1_36VarlenDynamicPersistentTileSchedulerILi128ELi112ELi256ELi256ELb1ELb1ELb0ELb0ELb1ELb1EEEEEEEEEvNT_6ParamsE)
        .other          _ZN7cutlass13device_kernelIN5flash19enable_sm80_to_sm89INS1_16FlashAttnFwdSm80INS1_25CollectiveMainloopFwdSm80ILi8ELi1ELb1EN4cute5tupleIJNS5_1CILi128EEENS7_ILi112EEES8_EEELi128ENS_10bfloat16_tEfNS_4arch4Sm80ELb0ELb0ELb0ELb1ELb0ELb1ELb1ELb1EEENS1_21CollectiveEpilogueFwdINS6_IJS8_S8_S9_EEENS6_IJNS7_ILi1EEESH_SH_EEESB_SD_Li256ELb1ELb1ELb1ELb0EEENS1_36VarlenDynamicPersistentTileSchedulerILi128ELi112ELi256ELi256ELb1ELb1ELb0ELb0ELb1ELb1EEEEEEEEEvNT_6ParamsE,@"STO_CUDA_ENTRY STV_DEFAULT"
_ZN7cutlass13device_kernelIN5flash19enable_sm80_to_sm89INS1_16FlashAttnFwdSm80INS1_25CollectiveMainloopFwdSm80ILi8ELi1ELb1EN4cute5tupleIJNS5_1CILi128EEENS7_ILi112EEES8_EEELi128ENS_10bfloat16_tEfNS_4arch4Sm80ELb0ELb0ELb0ELb1ELb0ELb1ELb1ELb1EEENS1_21CollectiveEpilogueFwdINS6_IJS8_S8_S9_EEENS6_IJNS7_ILi1EEESH_SH_EEESB_SD_Li256ELb1ELb1ELb1ELb0EEENS1_36VarlenDynamicPersistentTileSchedulerILi128ELi112ELi256ELi256ELb1ELb1ELb0ELb0ELb1ELb1EEEEEEEEEvNT_6ParamsE:
[----:B------:R-:W-:Y:S01]  /*0000*/  LDC R1, c[0x0][0x37c] ;  /* 0x0000df00ff017b82 */ /* 0x000fe20000000800 */
[----:B------:R-:W-:Y:S05]  /*0010*/  EXIT ;  /* 0x000000000000794d */ /* 0x000fea0003800000 */
.L_x_17:
        /* <DEDUP_REMOVED lines=14> */
.L_x_41:


//--------------------- .text._ZN7cutlass13device_kernelIN5flash19enable_sm80_to_sm89INS1_16FlashAttnFwdSm80INS1_25CollectiveMainloopFwdSm80ILi4ELi1ELb0EN4cute5tupleIJNS5_1CILi128EEENS7_ILi48EEES8_EEELi128ENS_10bfloat16_tEfNS_4arch4Sm80ELb0ELb1ELb0ELb0ELb0ELb0ELb1ELb1EEENS1_21CollectiveEpilogueFwdINS6_IJS8_S8_S9_EEENS6_IJNS7_ILi1EEESH_SH_EEESB_SD_Li128ELb0ELb1ELb1ELb0EEENS1_19SingleTileSchedulerILb0ELb1ELb1ELi128EEEEEEEEEvNT_6ParamsE --------------------------
	.section	.text._ZN7cutlass13device_kernelIN5flash19enable_sm80_to_sm89INS1_16FlashAttnFwdSm80INS1_25CollectiveMainloopFwdSm80ILi4ELi1ELb0EN4cute5tupleIJNS5_1CILi128EEENS7_ILi48EEES8_EEELi128ENS_10bfloat16_tEfNS_4arch4Sm80ELb0ELb1ELb0ELb0ELb0ELb0ELb1ELb1EEENS1_21CollectiveEpilogueFwdINS6_IJS8_S8_S9_EEENS6_IJNS7_ILi1EEESH_SH_EEESB_SD_Li128ELb0ELb1ELb1ELb0EEENS1_19SingleTileSchedulerILb0ELb1ELb1ELi128EEEEEEEEEvNT_6ParamsE,"ax",@progbits
	.align	128
.text._ZN7cutlass13device_kernelIN5flash19enable_sm80_to_sm89INS1_16FlashAttnFwdSm80INS1_25CollectiveMainloopFwdSm80ILi4ELi1ELb0EN4cute5tupleIJNS5_1CILi128EEENS7_ILi48EEES8_EEELi128ENS_10bfloat16_tEfNS_4arch4Sm80ELb0ELb1ELb0ELb0ELb0ELb0ELb1ELb1EEENS1_21CollectiveEpilogueFwdINS6_IJS8_S8_S9_EEENS6_IJNS7_ILi1EEESH_SH_EEESB_SD_Li128ELb0ELb1ELb1ELb0EEENS1_19SingleTileSchedulerILb0ELb1ELb1ELi128EEEEEEEEEvNT_6ParamsE:
        .type           _ZN7cutlass13device_kernelIN5flash19enable_sm80_to_sm89INS1_16FlashAttnFwdSm80INS1_25CollectiveMainloopFwdSm80ILi4ELi1ELb0EN4cute5tupleIJNS5_1CILi128EEENS7_ILi48EEES8_EEELi128ENS_10bfloat16_tEfNS_4arch4Sm80ELb0ELb1ELb0ELb0ELb0ELb0ELb1ELb1EEENS1_21CollectiveEpilogueFwdINS6_IJS8_S8_S9_EEENS6_IJNS7_ILi1EEESH_SH_EEESB_SD_Li128ELb0ELb1ELb1ELb0EEENS1_19SingleTileSchedulerILb0ELb1ELb1ELi128EEEEEEEEEvNT_6ParamsE,@function
        .size           _ZN7cutlass13device_kernelIN5flash19enable_sm80_to_sm89INS1_16FlashAttnFwdSm80INS1_25CollectiveMainloopFwdSm80ILi4ELi1ELb0EN4cute5tupleIJNS5_1CILi128EEENS7_ILi48EEES8_EEELi128ENS_10bfloat16_tEfNS_4arch4Sm80ELb0ELb1ELb0ELb0ELb0ELb0ELb1ELb1EEENS1_21CollectiveEpilogueFwdINS6_IJS8_S8_S9_EEENS6_IJNS7_ILi1EEESH_SH_EEESB_SD_Li128ELb0ELb1ELb1ELb0EEENS1_19SingleTileSchedulerILb0ELb1ELb1ELi128EEEEEEEEEvNT_6ParamsE,(.L_x_42 - _ZN7cutlass13device_kernelIN5flash19enable_sm80_to_sm89INS1_16FlashAttnFwdSm80INS1_25CollectiveMainloopFwdSm80ILi4ELi1ELb0EN4cute5tupleIJNS5_1CILi128EEENS7_ILi48EEES8_EEELi128ENS_10bfloat16_tEfNS_4arch4Sm80ELb0ELb1ELb0ELb0ELb0ELb0ELb1ELb1EEENS1_21CollectiveEpilogueFwdINS6_IJS8_S8_S9_EEENS6_IJNS7_ILi1EEESH_SH_EEESB_SD_Li128ELb0ELb1ELb1ELb0EEENS1_19SingleTileSchedulerILb0ELb1ELb1ELi128EEEEEEEEEvNT_6ParamsE)
        .other          _ZN7cutlass13device_kernelIN5flash19enable_sm80_to_sm89INS1_16FlashAttnFwdSm80INS1_25CollectiveMainloopFwdSm80ILi4ELi1ELb0EN4cute5tupleIJNS5_1CILi128EEENS7_ILi48EEES8_EEELi128ENS_10bfloat16_tEfNS_4arch4Sm80ELb0ELb1ELb0ELb0ELb0ELb0ELb1ELb1EEENS1_21CollectiveEpilogueFwdINS6_IJS8_S8_S9_EEENS6_IJNS7_ILi1EEESH_SH_EEESB_SD_Li128ELb0ELb1ELb1ELb0EEENS1_19SingleTileSchedulerILb0ELb1ELb1ELi128EEEEEEEEEvNT_6ParamsE,@"STO_CUDA_ENTRY STV_DEFAULT"
_ZN7cutlass13device_kernelIN5flash19enable_sm80_to_sm89INS1_16FlashAttnFwdSm80INS1_25CollectiveMainloopFwdSm80ILi4ELi1ELb0EN4cute5tupleIJNS5_1CILi128EEENS7_ILi48EEES8_EEELi128ENS_10bfloat16_tEfNS_4arch4Sm80ELb0ELb1ELb0ELb0ELb0ELb0ELb1ELb1EEENS1_21CollectiveEpilogueFwdINS6_IJS8_S8_S9_EEENS6_IJNS7_ILi1EEESH_SH_EEESB_SD_Li128ELb0ELb1ELb1ELb0EEENS1_19SingleTileSchedulerILb0ELb1ELb1ELi128EEEEEEEEEvNT_6ParamsE:
[----:B------:R-:W-:Y:S01]  /*0000*/  LDC R1, c[0x0][0x37c] ;  /* 0x0000df00ff017b82 */ /* 0x000fe20000000800 */
[----:B------:R-:W-:Y:S05]  /*0010*/  EXIT ;  /* 0x000000000000794d */ /* 0x000fea0003800000 */
.L_x_18:
        /* <DEDUP_REMOVED lines=14> */
.L_x_42:


//--------------------- .text._ZN7cutlass13device_kernelIN5flash19enable_sm80_to_sm89INS1_16FlashAttnFwdSm80INS1_25CollectiveMainloopFwdSm80ILi8ELi1ELb1EN4cute5tupleIJNS5_1CILi128EEENS7_ILi96EEES8_EEELi128ENS_10bfloat16_tEfNS_4arch4Sm80ELb0ELb1ELb0ELb1ELb0ELb0ELb1ELb1EEENS1_21CollectiveEpilogueFwdINS6_IJS8_S8_S9_EEENS6_IJNS7_ILi1EEESH_SH_EEESB_SD_Li256ELb1ELb1ELb1ELb0EEENS1_36VarlenDynamicPersistentTileSchedulerILi128ELi96ELi256ELi256ELb1ELb1ELb0ELb1ELb0ELb1EEEEEEEEEvNT_6ParamsE --------------------------
	.section	.text._ZN7cutlass13device_kernelIN5flash19enable_sm80_to_sm89INS1_16FlashAttnFwdSm80INS1_25CollectiveMainloopFwdSm80ILi8ELi1ELb1EN4cute5tupleIJNS5_1CILi128EEENS7_ILi96EEES8_EEELi128ENS_10bfloat16_tEfNS_4arch4Sm80ELb0ELb1ELb0ELb1ELb0ELb0ELb1ELb1EEENS1_21CollectiveEpilogueFwdINS6_IJS8_S8_S9_EEENS6_IJNS7_ILi1EEESH_SH_EEESB_SD_Li256ELb1ELb1ELb1ELb0EEENS1_36VarlenDynamicPersistentTileSchedulerILi128ELi96ELi256ELi256ELb1ELb1ELb0ELb1ELb0ELb1EEEEEEEEEvNT_6ParamsE,"ax",@progbits
	.align	128
.text._ZN7cutlass13device_kernelIN5flash19enable_sm80_to_sm89INS1_16FlashAttnFwdSm80INS1_25CollectiveMainloopFwdSm80ILi8ELi1ELb1EN4cute5tupleIJNS5_1CILi128EEENS7_ILi96EEES8_EEELi128ENS_10bfloat16_tEfNS_4arch4Sm80ELb0ELb1ELb0ELb1ELb0ELb0ELb1ELb1EEENS1_21CollectiveEpilogueFwdINS6_IJS8_S8_S9_EEENS6_IJNS7_ILi1EEESH_SH_EEESB_SD_Li256ELb1ELb1ELb1ELb0EEENS1_36VarlenDynamicPersistentTileSchedulerILi128ELi96ELi256ELi256ELb1ELb1ELb0ELb1ELb0ELb1EEEEEEEEEvNT_6ParamsE:
        .type           _ZN7cutlass13device_kernelIN5flash19enable_sm80_to_sm89INS1_16FlashAttnFwdSm80INS1_25CollectiveMainloopFwdSm80ILi8ELi1ELb1EN4cute5tupleIJNS5_1CILi128EEENS7_ILi96EEES8_EEELi128ENS_10bfloat16_tEfNS_4arch4Sm80ELb0ELb1ELb0ELb1ELb0ELb0ELb1ELb1EEENS1_21CollectiveEpilogueFwdINS6_IJS8_S8_S9_EEENS6_IJNS7_ILi1EEESH_SH_EEESB_SD_Li256ELb1ELb1ELb1ELb0EEENS1_36VarlenDynamicPersistentTileSchedulerILi128ELi96ELi256ELi256ELb1ELb1ELb0ELb1ELb0ELb1EEEEEEEEEvNT_6ParamsE,@function
        .size           _ZN7cutlass13device_kernelIN5flash19enable_sm80_to_sm89INS1_16FlashAttnFwdSm80INS1_25CollectiveMainloopFwdSm80ILi8ELi1ELb1EN4cute5tupleIJNS5_1CILi128EEENS7_ILi96EEES8_EEELi128ENS_10bfloat16_tEfNS_4arch4Sm80ELb0ELb1ELb0ELb1ELb0ELb0ELb1ELb1EEENS1_21CollectiveEpilogueFwdINS6_IJS8_S8_S9_EEENS6_IJNS7_ILi1EEESH_SH_EEESB_SD_Li256ELb1ELb1ELb1ELb0EEENS1_36VarlenDynamicPersistentTileSchedulerILi128ELi96ELi256ELi256ELb1ELb1ELb0ELb1ELb0ELb1EEEEEEEEEvNT_6ParamsE,(.L_x_43 - _ZN7cutlass13device_kernelIN5flash19enable_sm80_to_sm89INS1_16FlashAttnFwdSm80INS1_25CollectiveMainloopFwdSm80ILi8ELi1ELb1EN4cute5tupleIJNS5_1CILi128EEENS7_ILi96EEES8_EEELi128ENS_10bfloat16_tEfNS_4arch4Sm80ELb0ELb1ELb0ELb1ELb0ELb0ELb1ELb1EEENS1_21CollectiveEpilogueFwdINS6_IJS8_S8_S9_EEENS6_IJNS7_ILi1EEESH_SH_EEESB_SD_Li256ELb1ELb1ELb1ELb0EEENS1_36VarlenDynamicPersistentTileSchedulerILi128ELi96ELi256ELi256ELb1ELb1ELb0ELb1ELb0ELb1EEEEEEEEEvNT_6ParamsE)
        .other          _ZN7cutlass13device_kernelIN5flash19enable_sm80_to_sm89INS1_16FlashAttnFwdSm80INS1_25CollectiveMainloopFwdSm80ILi8ELi1ELb1EN4cute5tupleIJNS5_1CILi128EEENS7_ILi96EEES8_EEELi128ENS_10bfloat16_tEfNS_4arch4Sm80ELb0ELb1ELb0ELb1ELb0ELb0ELb1ELb1EEENS1_21CollectiveEpilogueFwdINS6_IJS8_S8_S9_EEENS6_IJNS7_ILi1EEESH_SH_EEESB_SD_Li256ELb1ELb1ELb1ELb0EEENS1_36VarlenDynamicPersistentTileSchedulerILi128ELi96ELi256ELi256ELb1ELb1ELb0ELb1ELb0ELb1EEEEEEEEEvNT_6ParamsE,@"STO_CUDA_ENTRY STV_DEFAULT"
_ZN7cutlass13device_kernelIN5flash19enable_sm80_to_sm89INS1_16FlashAttnFwdSm80INS1_25CollectiveMainloopFwdSm80ILi8ELi1ELb1EN4cute5tupleIJNS5_1CILi128EEENS7_ILi96EEES8_EEELi128ENS_10bfloat16_tEfNS_4arch4Sm80ELb0ELb1ELb0ELb1ELb0ELb0ELb1ELb1EEENS1_21CollectiveEpilogueFwdINS6_IJS8_S8_S9_EEENS6_IJNS7_ILi1EEESH_SH_EEESB_SD_Li256ELb1ELb1ELb1ELb0EEENS1_36VarlenDynamicPersistentTileSchedulerILi128ELi96ELi256ELi256ELb1ELb1ELb0ELb1ELb0ELb1EEEEEEEEEvNT_6ParamsE:
[----:B------:R-:W-:Y:S01]  /*0000*/  LDC R1, c[0x0][0x37c] ;  /* 0x0000df00ff017b82 */ /* 0x000fe20000000800 */
[----:B------:R-:W-:Y:S05]  /*0010*/  EXIT ;  /* 0x000000000000794d */ /* 0x000fea0003800000 */
.L_x_19:
        /* <DEDUP_REMOVED lines=14> */
.L_x_43:


//--------------------- .text._ZN7cutlass13device_kernelIN5flash19enable_sm80_to_sm89INS1_16FlashAttnFwdSm80INS1_25CollectiveMainloopFwdSm80ILi8ELi1ELb1EN4cute5tupleIJNS5_1CILi128EEENS7_ILi96EEES8_EEELi128ENS_10bfloat16_tEfNS_4arch4Sm80ELb0ELb1ELb0ELb1ELb0ELb1ELb1ELb1EEENS1_21CollectiveEpilogueFwdINS6_IJS8_S8_S9_EEENS6_IJNS7_ILi1EEESH_SH_EEESB_SD_Li256ELb1ELb1ELb1ELb0EEENS1_36VarlenDynamicPersistentTileSchedulerILi128ELi96ELi256ELi256ELb1ELb1ELb0ELb1ELb0ELb1EEEEEEEEEvNT_6ParamsE --------------------------
	.section	.text._ZN7cutlass13device_kernelIN5flash19enable_sm80_to_sm89INS1_16FlashAttnFwdSm80INS1_25CollectiveMainloopFwdSm80ILi8ELi1ELb1EN4cute5tupleIJNS5_1CILi128EEENS7_ILi96EEES8_EEELi128ENS_10bfloat16_tEfNS_4arch4Sm80ELb0ELb1ELb0ELb1ELb0ELb1ELb1ELb1EEENS1_21CollectiveEpilogueFwdINS6_IJS8_S8_S9_EEENS6_IJNS7_ILi1EEESH_SH_EEESB_SD_Li256ELb1ELb1ELb1ELb0EEENS1_36VarlenDynamicPersistentTileSchedulerILi128ELi96ELi256ELi256ELb1ELb1ELb0ELb1ELb0ELb1EEEEEEEEEvNT_6ParamsE,"ax",@progbits
	.align	128
.text._ZN7cutlass13device_kernelIN5flash19enable_sm80_to_sm89INS1_16FlashAttnFwdSm80INS1_25CollectiveMainloopFwdSm80ILi8ELi1ELb1EN4cute5tupleIJNS5_1CILi128EEENS7_ILi96EEES8_EEELi128ENS_10bfloat16_tEfNS_4arch4Sm80ELb0ELb1ELb0ELb1ELb0ELb1ELb1ELb1EEENS1_21CollectiveEpilogueFwdINS6_IJS8_S8_S9_EEENS6_IJNS7_ILi1EEESH_SH_EEESB_SD_Li256ELb1ELb1ELb1ELb0EEENS1_36VarlenDynamicPersistentTileSchedulerILi128ELi96ELi256ELi256ELb1ELb1ELb0ELb1ELb0ELb1EEEEEEEEEvNT_6ParamsE:
        .type           _ZN7cutlass13device_kernelIN5flash19enable_sm80_to_sm89INS1_16FlashAttnFwdSm80INS1_25CollectiveMainloopFwdSm80ILi8ELi1ELb1EN4cute5tupleIJNS5_1CILi128EEENS7_ILi96EEES8_EEELi128ENS_10bfloat16_tEfNS_4arch4Sm80ELb0ELb1ELb0ELb1ELb0ELb1ELb1ELb1EEENS1_21CollectiveEpilogueFwdINS6_IJS8_S8_S9_EEENS6_IJNS7_ILi1EEESH_SH_EEESB_SD_Li256ELb1ELb1ELb1ELb0EEENS1_36VarlenDynamicPersistentTileSchedulerILi128ELi96ELi256ELi256ELb1ELb1ELb0ELb1ELb0ELb1EEEEEEEEEvNT_6ParamsE,@function
        .size           _ZN7cutlass13device_kernelIN5flash19enable_sm80_to_sm89INS1_16FlashAttnFwdSm80INS1_25CollectiveMainloopFwdSm80ILi8ELi1ELb1EN4cute5tupleIJNS5_1CILi128EEENS7_ILi96EEES8_EEELi128ENS_10bfloat16_tEfNS_4arch4Sm80ELb0ELb1ELb0ELb1ELb0ELb1ELb1ELb1EEENS1_21CollectiveEpilogueFwdINS6_IJS8_S8_S9_EEENS6_IJNS7_ILi1EEESH_SH_EEESB_SD_Li256ELb1ELb1ELb1ELb0EEENS1_36VarlenDynamicPersistentTileSchedulerILi128ELi96ELi256ELi256ELb1ELb1ELb0ELb1ELb0ELb1EEEEEEEEEvNT_6ParamsE,(.L_x_44 - _ZN7cutlass13device_kernelIN5flash19enable_sm80_to_sm89INS1_16FlashAttnFwdSm80INS1_25CollectiveMainloopFwdSm80ILi8ELi1ELb1EN4cute5tupleIJNS5_1CILi128EEENS7_ILi96EEES8_EEELi128ENS_10bfloat16_tEfNS_4arch4Sm80ELb0ELb1ELb0ELb1ELb0ELb1ELb1ELb1EEENS1_21CollectiveEpilogueFwdINS6_IJS8_S8_S9_EEENS6_IJNS7_ILi1EEESH_SH_EEESB_SD_Li256ELb1ELb1ELb1ELb0EEENS1_36VarlenDynamicPersistentTileSchedulerILi128ELi96ELi256ELi256ELb1ELb1ELb0ELb1ELb0ELb1EEEEEEEEEvNT_6ParamsE)
        .other          _ZN7cutlass13device_kernelIN5flash19enable_sm80_to_sm89INS1_16FlashAttnFwdSm80INS1_25CollectiveMainloopFwdSm80ILi8ELi1ELb1EN4cute5tupleIJNS5_1CILi128EEENS7_ILi96EEES8_EEELi128ENS_10bfloat16_tEfNS_4arch4Sm80ELb0ELb1ELb0ELb1ELb0ELb1ELb1ELb1EEENS1_21CollectiveEpilogueFwdINS6_IJS8_S8_S9_EEENS6_IJNS7_ILi1EEESH_SH_EEESB_SD_Li256ELb1ELb1ELb1ELb0EEENS1_36VarlenDynamicPersistentTileSchedulerILi128ELi96ELi256ELi256ELb1ELb1ELb0ELb1ELb0ELb1EEEEEEEEEvNT_6ParamsE,@"STO_CUDA_ENTRY STV_DEFAULT"
_ZN7cutlass13device_kernelIN5flash19enable_sm80_to_sm89INS1_16FlashAttnFwdSm80INS1_25CollectiveMainloopFwdSm80ILi8ELi1ELb1EN4cute5tupleIJNS5_1CILi128EEENS7_ILi96EEES8_EEELi128ENS_10bfloat16_tEfNS_4arch4Sm80ELb0ELb1ELb0ELb1ELb0ELb1ELb1ELb1EEENS1_21CollectiveEpilogueFwdINS6_IJS8_S8_S9_EEENS6_IJNS7_ILi1EEESH_SH_EEESB_SD_Li256ELb1ELb1ELb1ELb0EEENS1_36VarlenDynamicPersistentTileSchedulerILi128ELi96ELi256ELi256ELb1ELb1ELb0ELb1ELb0ELb1EEEEEEEEEvNT_6ParamsE:
[----:B------:R-:W-:Y:S01]  /*0000*/  LDC R1, c[0x0][0x37c] ;  /* 0x0000df00ff017b82 */ /* 0x000fe20000000800 */
[----:B------:R-:W-:Y:S05]  /*0010*/  EXIT ;  /* 0x000000000000794d */ /* 0x000fea0003800000 */
.L_x_20:
        /* <DEDUP_REMOVED lines=14> */
.L_x_44:


//--------------------- .text._ZN7cutlass13device_kernelIN5flash19enable_sm80_to_sm89INS1_16FlashAttnFwdSm80INS1_25CollectiveMainloopFwdSm80ILi4ELi1ELb0EN4cute5tupleIJNS5_1CILi128EEENS7_ILi64EEES8_EEELi128ENS_10bfloat16_tEfNS_4arch4Sm80ELb1ELb0ELb0ELb0ELb0ELb0ELb1ELb1EEENS1_21CollectiveEpilogueFwdINS6_IJS8_S8_S9_EEENS6_IJNS7_ILi1EEESH_SH_EEESB_SD_Li128ELb0ELb1ELb1ELb0EEENS1_30DynamicPersistentTileSchedulerILi128ELi128ELb1ELb1ELb0EEEEEEEEEvNT_6ParamsE --------------------------
	.section	.text._ZN7cutlass13device_kernelIN5flash19enable_sm80_to_sm89INS1_16FlashAttnFwdSm80INS1_25CollectiveMainloopFwdSm80ILi4ELi1ELb0EN4cute5tupleIJNS5_1CILi128EEENS7_ILi64EEES8_EEELi128ENS_10bfloat16_tEfNS_4arch4Sm80ELb1ELb0ELb0ELb0ELb0ELb0ELb1ELb1EEENS1_21CollectiveEpilogueFwdINS6_IJS8_S8_S9_EEENS6_IJNS7_ILi1EEESH_SH_EEESB_SD_Li128ELb0ELb1ELb1ELb0EEENS1_30DynamicPersistentTileSchedulerILi128ELi128ELb1ELb1ELb0EEEEEEEEEvNT_6ParamsE,"ax",@progbits
	.align	128
.text._ZN7cutlass13device_kernelIN5flash19enable_sm80_to_sm89INS1_16FlashAttnFwdSm80INS1_25CollectiveMainloopFwdSm80ILi4ELi1ELb0EN4cute5tupleIJNS5_1CILi128EEENS7_ILi64EEES8_EEELi128ENS_10bfloat16_tEfNS_4arch4Sm80ELb1ELb0ELb0ELb0ELb0ELb0ELb1ELb1EEENS1_21CollectiveEpilogueFwdINS6_IJS8_S8_S9_EEENS6_IJNS7_ILi1EEESH_SH_EEESB_SD_Li128ELb0ELb1ELb1ELb0EEENS1_30DynamicPersistentTileSchedulerILi128ELi128ELb1ELb1ELb0EEEEEEEEEvNT_6ParamsE:
        .type           _ZN7cutlass13device_kernelIN5flash19enable_sm80_to_sm89INS1_16FlashAttnFwdSm80INS1_25CollectiveMainloopFwdSm80ILi4ELi1ELb0EN4cute5tupleIJNS5_1CILi128EEENS7_ILi64EEES8_EEELi128ENS_10bfloat16_tEfNS_4arch4Sm80ELb1ELb0ELb0ELb0ELb0ELb0ELb1ELb1EEENS1_21CollectiveEpilogueFwdINS6_IJS8_S8_S9_EEENS6_IJNS7_ILi1EEESH_SH_EEESB_SD_Li128ELb0ELb1ELb1ELb0EEENS1_30DynamicPersistentTileSchedulerILi128ELi128ELb1ELb1ELb0EEEEEEEEEvNT_6ParamsE,@function
        .size           _ZN7cutlass13device_kernelIN5flash19enable_sm80_to_sm89INS1_16FlashAttnFwdSm80INS1_25CollectiveMainloopFwdSm80ILi4ELi1ELb0EN4cute5tupleIJNS5_1CILi128EEENS7_ILi64EEES8_EEELi128ENS_10bfloat16_tEfNS_4arch4Sm80ELb1ELb0ELb0ELb0ELb0ELb0ELb1ELb1EEENS1_21CollectiveEpilogueFwdINS6_IJS8_S8_S9_EEENS6_IJNS7_ILi1EEESH_SH_EEESB_SD_Li128ELb0ELb1ELb1ELb0EEENS1_30DynamicPersistentTileSchedulerILi128ELi128ELb1ELb1ELb0EEEEEEEEEvNT_6ParamsE,(.L_x_45 - _ZN7cutlass13device_kernelIN5flash19enable_sm80_to_sm89INS1_16FlashAttnFwdSm80INS1_25CollectiveMainloopFwdSm80ILi4ELi1ELb0EN4cute5tupleIJNS5_1CILi128EEENS7_ILi64EEES8_EEELi128ENS_10bfloat16_tEfNS_4arch4Sm80ELb1ELb0ELb0ELb0ELb0ELb0ELb1ELb1EEENS1_21CollectiveEpilogueFwdINS6_IJS8_S8_S9_EEENS6_IJNS7_ILi1EEESH_SH_EEESB_SD_Li128ELb0ELb1ELb1ELb0EEENS1_30DynamicPersistentTileSchedulerILi128ELi128ELb1ELb1ELb0EEEEEEEEEvNT_6ParamsE)
        .other          _ZN7cutlass13device_kernelIN5flash19enable_sm80_to_sm89INS1_16FlashAttnFwdSm80INS1_25CollectiveMainloopFwdSm80ILi4ELi1ELb0EN4cute5tupleIJNS5_1CILi128EEENS7_ILi64EEES8_EEELi128ENS_10bfloat16_tEfNS_4arch4Sm80ELb1ELb0ELb0ELb0ELb0ELb0ELb1ELb1EEENS1_21CollectiveEpilogueFwdINS6_IJS8_S8_S9_EEENS6_IJNS7_ILi1EEESH_SH_EEESB_SD_Li128ELb0ELb1ELb1ELb0EEENS1_30DynamicPersistentTileSchedulerILi128ELi128ELb1ELb1ELb0EEEEEEEEEvNT_6ParamsE,@"STO_CUDA_ENTRY STV_DEFAULT"
_ZN7cutlass13device_kernelIN5flash19enable_sm80_to_sm89INS1_16FlashAttnFwdSm80INS1_25CollectiveMainloopFwdSm80ILi4ELi1ELb0EN4cute5tupleIJNS5_1CILi128EEENS7_ILi64EEES8_EEELi128ENS_10bfloat16_tEfNS_4arch4Sm80ELb1ELb0ELb0ELb0ELb0ELb0ELb1ELb1EEENS1_21CollectiveEpilogueFwdINS6_IJS8_S8_S9_EEENS6_IJNS7_ILi1EEESH_SH_EEESB_SD_Li128ELb0ELb1ELb1ELb0EEENS1_30DynamicPersistentTileSchedulerILi128ELi128ELb1ELb1ELb0EEEEEEEEEvNT_6ParamsE:
[----:B------:R-:W-:Y:S01]  /*0000*/  LDC R1, c[0x0][0x37c] ;  /* 0x0000df00ff017b82 */ /* 0x000fe20000000800 */
[----:B------:R-:W-:Y:S05]  /*0010*/  EXIT ;  /* 0x000000000000794d */ /* 0x000fea0003800000 */
.L_x_21:
        /* <DEDUP_REMOVED lines=14> */
.L_x_45:


//--------------------- .text._ZN7cutlass13device_kernelIN5flash19enable_sm80_to_sm89INS1_16FlashAttnFwdSm80INS1_25CollectiveMainloopFwdSm80ILi8ELi1ELb1EN4cute5tupleIJNS5_1CILi128EEENS7_ILi112EEES8_EEELi128ENS_10bfloat16_tEfNS_4arch4Sm80ELb1ELb0ELb0ELb1ELb0ELb0ELb1ELb1EEENS1_21CollectiveEpilogueFwdINS6_IJS8_S8_S9_EEENS6_IJNS7_ILi1EEESH_SH_EEESB_SD_Li256ELb1ELb1ELb1ELb0EEENS1_36VarlenDynamicPersistentTileSchedulerILi128ELi112ELi256ELi256ELb1ELb1ELb0ELb1ELb1ELb1EEEEEEEEEvNT_6ParamsE --------------------------
	.section	.text._ZN7cutlass13device_kernelIN5flash19enable_sm80_to_sm89INS1_16FlashAttnFwdSm80INS1_25CollectiveMainloopFwdSm80ILi8ELi1ELb1EN4cute5tupleIJNS5_1CILi128EEENS7_ILi112EEES8_EEELi128ENS_10bfloat16_tEfNS_4arch4Sm80ELb1ELb0ELb0ELb1ELb0ELb0ELb1ELb1EEENS1_21CollectiveEpilogueFwdINS6_IJS8_S8_S9_EEENS6_IJNS7_ILi1EEESH_SH_EEESB_SD_Li256ELb1ELb1ELb1ELb0EEENS1_36VarlenDynamicPersistentTileSchedulerILi128ELi112ELi256ELi256ELb1ELb1ELb0ELb1ELb1ELb1EEEEEEEEEvNT_6ParamsE,"ax",@progbits
	.align	128
.text._ZN7cutlass13device_kernelIN5flash19enable_sm80_to_sm89INS1_16FlashAttnFwdSm80INS1_25CollectiveMainloopFwdSm80ILi8ELi1ELb1EN4cute5tupleIJNS5_1CILi128EEENS7_ILi112EEES8_EEELi128ENS_10bfloat16_tEfNS_4arch4Sm80ELb1ELb0ELb0ELb1ELb0ELb0ELb1ELb1EEENS1_21CollectiveEpilogueFwdINS6_IJS8_S8_S9_EEENS6_IJNS7_ILi1EEESH_SH_EEESB_SD_Li256ELb1ELb1ELb1ELb0EEENS1_36VarlenDynamicPersistentTileSchedulerILi128ELi112ELi256ELi256ELb1ELb1ELb0ELb1ELb1ELb1EEEEEEEEEvNT_6ParamsE:
        .type           _ZN7cutlass13device_kernelIN5flash19enable_sm80_to_sm89INS1_16FlashAttnFwdSm80INS1_25CollectiveMainloopFwdSm80ILi8ELi1ELb1EN4cute5tupleIJNS5_1CILi128EEENS7_ILi112EEES8_EEELi128ENS_10bfloat16_tEfNS_4arch4Sm80ELb1ELb0ELb0ELb1ELb0ELb0ELb1ELb1EEENS1_21CollectiveEpilogueFwdINS6_IJS8_S8_S9_EEENS6_IJNS7_ILi1EEESH_SH_EEESB_SD_Li256ELb1ELb1ELb1ELb0EEENS1_36VarlenDynamicPersistentTileSchedulerILi128ELi112ELi256ELi256ELb1ELb1ELb0ELb1ELb1ELb1EEEEEEEEEvNT_6ParamsE,@function
        .size           _ZN7cutlass13device_kernelIN5flash19enable_sm80_to_sm89INS1_16FlashAttnFwdSm80INS1_25CollectiveMainloopFwdSm80ILi8ELi1ELb1EN4cute5tupleIJNS5_1CILi128EEENS7_ILi112EEES8_EEELi128ENS_10bfloat16_tEfNS_4arch4Sm80ELb1ELb0ELb0ELb1ELb0ELb0ELb1ELb1EEENS1_21CollectiveEpilogueFwdINS6_IJS8_S8_S9_EEENS6_IJNS7_ILi1EEESH_SH_EEESB_SD_Li256ELb1ELb1ELb1ELb0EEENS1_36VarlenDynamicPersistentTileSchedulerILi128ELi112ELi256ELi256ELb1ELb1ELb0ELb1ELb1ELb1EEEEEEEEEvNT_6ParamsE,(.L_x_46 - _ZN7cutlass13device_kernelIN5flash19enable_sm80_to_sm89INS1_16FlashAttnFwdSm80INS1_25CollectiveMainloopFwdSm80ILi8ELi1ELb1EN4cute5tupleIJNS5_1CILi128EEENS7_ILi112EEES8_EEELi128ENS_10bfloat16_tEfNS_4arch4Sm80ELb1ELb0ELb0ELb1ELb0ELb0ELb1ELb1EEENS1_21CollectiveEpilogueFwdINS6_IJS8_S8_S9_EEENS6_IJNS7_ILi1EEESH_SH_EEESB_SD_Li256ELb1ELb1ELb1ELb0EEENS1_36VarlenDynamicPersistentTileSchedulerILi128ELi112ELi256ELi256ELb1ELb1ELb0ELb1ELb1ELb1EEEEEEEEEvNT_6ParamsE)
        .other          _ZN7cutlass13device_kernelIN5flash19enable_sm80_to_sm89INS1_16FlashAttnFwdSm80INS1_25CollectiveMainloopFwdSm80ILi8ELi1ELb1EN4cute5tupleIJNS5_1CILi128EEENS7_ILi112EEES8_EEELi128ENS_10bfloat16_tEfNS_4arch4Sm80ELb1ELb0ELb0ELb1ELb0ELb0ELb1ELb1EEENS1_21CollectiveEpilogueFwdINS6_IJS8_S8_S9_EEENS6_IJNS7_ILi1EEESH_SH_EEESB_SD_Li256ELb1ELb1ELb1ELb0EEENS1_36VarlenDynamicPersistentTileSchedulerILi128ELi112ELi256ELi256ELb1ELb1ELb0ELb1ELb1ELb1EEEEEEEEEvNT_6ParamsE,@"STO_CUDA_ENTRY STV_DEFAULT"
_ZN7cutlass13device_kernelIN5flash19enable_sm80_to_sm89INS1_16FlashAttnFwdSm80INS1_25CollectiveMainloopFwdSm80ILi8ELi1ELb1EN4cute5tupleIJNS5_1CILi128EEENS7_ILi112EEES8_EEELi128ENS_10bfloat16_tEfNS_4arch4Sm80ELb1ELb0ELb0ELb1ELb0ELb0ELb1ELb1EEENS1_21CollectiveEpilogueFwdINS6_IJS8_S8_S9_EEENS6_IJNS7_ILi1EEESH_SH_EEESB_SD_Li256ELb1ELb1ELb1ELb0EEENS1_36VarlenDynamicPersistentTileSchedulerILi128ELi112ELi256ELi256ELb1ELb1ELb0ELb1ELb1ELb1EEEEEEEEEvNT_6ParamsE:
[----:B------:R-:W-:Y:S01]  /*0000*/  LDC R1, c[0x0][0x37c] ;  /* 0x0000df00ff017b82 */ /* 0x000fe20000000800 */
[----:B------:R-:W-:Y:S05]  /*0010*/  EXIT ;  /* 0x000000000000794d */ /* 0x000fea0003800000 */
.L_x_22:
        /* <DEDUP_REMOVED lines=14> */
.L_x_46:


//--------------------- .text._ZN7cutlass13device_kernelIN5flash19enable_sm80_to_sm89INS1_16FlashAttnFwdSm80INS1_25CollectiveMainloopFwdSm80ILi8ELi1ELb1EN4cute5tupleIJNS5_1CILi128EEENS7_ILi112EEES8_EEELi128ENS_10bfloat16_tEfNS_4arch4Sm80ELb1ELb0ELb0ELb1ELb0ELb1ELb1ELb1EEENS1_21CollectiveEpilogueFwdINS6_IJS8_S8_S9_EEENS6_IJNS7_ILi1EEESH_SH_EEESB_SD_Li256ELb1ELb1ELb1ELb0EEENS1_36VarlenDynamicPersistentTileSchedulerILi128ELi112ELi256ELi256ELb1ELb1ELb0ELb1ELb1ELb1EEEEEEEEEvNT_6ParamsE --------------------------
	.section	.text._ZN7cutlass13device_kernelIN5flash19enable_sm80_to_sm89INS1_16FlashAttnFwdSm80INS1_25CollectiveMainloopFwdSm80ILi8ELi1ELb1EN4cute5tupleIJNS5_1CILi128EEENS7_ILi112EEES8_EEELi128ENS_10bfloat16_tEfNS_4arch4Sm80ELb1ELb0ELb0ELb1ELb0ELb1ELb1ELb1EEENS1_21CollectiveEpilogueFwdINS6_IJS8_S8_S9_EEENS6_IJNS7_ILi1EEESH_SH_EEESB_SD_Li256ELb1ELb1ELb1ELb0EEENS1_36VarlenDynamicPersistentTileSchedulerILi128ELi112ELi256ELi256ELb1ELb1ELb0ELb1ELb1ELb1EEEEEEEEEvNT_6ParamsE,"ax",@progbits
	.align	128
.text._ZN7cutlass13device_kernelIN5flash19enable_sm80_to_sm89INS1_16FlashAttnFwdSm80INS1_25CollectiveMainloopFwdSm80ILi8ELi1ELb1EN4cute5tupleIJNS5_1CILi128EEENS7_ILi112EEES8_EEELi128ENS_10bfloat16_tEfNS_4arch4Sm80ELb1ELb0ELb0ELb1ELb0ELb1ELb1ELb1EEENS1_21CollectiveEpilogueFwdINS6_IJS8_S8_S9_EEENS6_IJNS7_ILi1EEESH_SH_EEESB_SD_Li256ELb1ELb1ELb1ELb0EEENS1_36VarlenDynamicPersistentTileSchedulerILi128ELi112ELi256ELi256ELb1ELb1ELb0ELb1ELb1ELb1EEEEEEEEEvNT_6ParamsE:
        .type           _ZN7cutlass13device_kernelIN5flash19enable_sm80_to_sm89INS1_16FlashAttnFwdSm80INS1_25CollectiveMainloopFwdSm80ILi8ELi1ELb1EN4cute5tupleIJNS5_1CILi128EEENS7_ILi112EEES8_EEELi128ENS_10bfloat16_tEfNS_4arch4Sm80ELb1ELb0ELb0ELb1ELb0ELb1ELb1ELb1EEENS1_21CollectiveEpilogueFwdINS6_IJS8_S8_S9_EEENS6_IJNS7_ILi1EEESH_SH_EEESB_SD_Li256ELb1ELb1ELb1ELb0EEENS1_36VarlenDynamicPersistentTileSchedulerILi128ELi112ELi256ELi256ELb1ELb1ELb0ELb1ELb1ELb1EEEEEEEEEvNT_6ParamsE,@function
        .size           _ZN7cutlass13device_kernelIN5flash19enable_sm80_to_sm89INS1_16FlashAttnFwdSm80INS1_25CollectiveMainloopFwdSm80ILi8ELi1ELb1EN4cute5tupleIJNS5_1CILi128EEENS7_ILi112EEES8_EEELi128ENS_10bfloat16_tEfNS_4arch4Sm80ELb1ELb0ELb0ELb1ELb0ELb1ELb1ELb1EEENS1_21CollectiveEpilogueFwdINS6_IJS8_S8_S9_EEENS6_IJNS7_ILi1EEESH_SH_EEESB_SD_Li256ELb1ELb1ELb1ELb0EEENS1_36VarlenDynamicPersistentTileSchedulerILi128ELi112ELi256ELi256ELb1ELb1ELb0ELb1ELb1ELb1EEEEEEEEEvNT_6ParamsE,(.L_x_47 - _ZN7cutlass13device_kernelIN5flash19enable_sm80_to_sm89INS1_16FlashAttnFwdSm80INS1_25CollectiveMainloopFwdSm80ILi8ELi1ELb1EN4cute5tupleIJNS5_1CILi128EEENS7_ILi112EEES8_EEELi128ENS_10bfloat16_tEfNS_4arch4Sm80ELb1ELb0ELb0ELb1ELb0ELb1ELb1ELb1EEENS1_21CollectiveEpilogueFwdINS6_IJS8_S8_S9_EEENS6_IJNS7_ILi1EEESH_SH_EEESB_SD_Li256ELb1ELb1ELb1ELb0EEENS1_36VarlenDynamicPersistentTileSchedulerILi128ELi112ELi256ELi256ELb1ELb1ELb0ELb1ELb1ELb1EEEEEEEEEvNT_6ParamsE)
        .other          _ZN7cutlass13device_kernelIN5flash19enable_sm80_to_sm89INS1_16FlashAttnFwdSm80INS1_25CollectiveMainloopFwdSm80ILi8ELi1ELb1EN4cute5tupleIJNS5_1CILi128EEENS7_ILi112EEES8_EEELi128ENS_10bfloat16_tEfNS_4arch4Sm80ELb1ELb0ELb0ELb1ELb0ELb1ELb1ELb1EEENS1_21CollectiveEpilogueFwdINS6_IJS8_S8_S9_EEENS6_IJNS7_ILi1EEESH_SH_EEESB_SD_Li256ELb1ELb1ELb1ELb0EEENS1_36VarlenDynamicPersistentTileSchedulerILi128ELi112ELi256ELi256ELb1ELb1ELb0ELb1ELb1ELb1EEEEEEEEEvNT_6ParamsE,@"STO_CUDA_ENTRY STV_DEFAULT"
_ZN7cutlass13device_kernelIN5flash19enable_sm80_to_sm89INS1_16FlashAttnFwdSm80INS1_25CollectiveMainloopFwdSm80ILi8ELi1ELb1EN4cute5tupleIJNS5_1CILi128EEENS7_ILi112EEES8_EEELi128ENS_10bfloat16_tEfNS_4arch4Sm80ELb1ELb0ELb0ELb1ELb0ELb1ELb1ELb1EEENS1_21CollectiveEpilogueFwdINS6_IJS8_S8_S9_EEENS6_IJNS7_ILi1EEESH_SH_EEESB_SD_Li256ELb1ELb1ELb1ELb0EEENS1_36VarlenDynamicPersistentTileSchedulerILi128ELi112ELi256ELi256ELb1ELb1ELb0ELb1ELb1ELb1EEEEEEEEEvNT_6ParamsE:
[----:B------:R-:W-:Y:S01]  /*0000*/  LDC R1, c[0x0][0x37c] ;  /* 0x0000df00ff017b82 */ /* 0x000fe20000000800 */
[----:B------:R-:W-:Y:S05]  /*0010*/  EXIT ;  /* 0x000000000000794d */ /* 0x000fea0003800000 */
.L_x_23:
        /* <DEDUP_REMOVED lines=14> */
.L_x_47:


//--------------------- .nv.shared.reserved.0     --------------------------
	.section	.nv.shared.reserved.0,"aw",@nobits
	.weak		__nv_reservedSMEM_offset_0_alias
	.size		__nv_reservedSMEM_offset_0_alias, 0, 64
	.other		__nv_reservedSMEM_offset_0_alias,@"STO_CUDA_RESERVED_SHARED STV_DEFAULT"
__nv_reservedSMEM_offset_0_alias:
	.zero		0
	.zero		64


//--------------------- .nv.global                --------------------------
	.section	.nv.global,"aw",@nobits
.nv.global:
	.type		_ZN83_INTERNAL_988afcd3_47_flash_fwd_hdim128_bf16_split_softcapall_sm80_cu_49158569_29004cute1_E,@object
	.size		_ZN83_INTERNAL_988afcd3_47_flash_fwd_hdim128_bf16_split_softcapall_sm80_cu_49158569_29004cute1_E,(_ZN83_INTERNAL_988afcd3_47_flash_fwd_hdim128_bf16_split_softcapall_sm80_cu_49158569_29004cuda3std3__45__cpo6cbeginE - _ZN83_INTERNAL_988afcd3_47_flash_fwd_hdim128_bf16_split_softcapall_sm80_cu_49158569_29004cute1_E)
_ZN83_INTERNAL_988afcd3_47_flash_fwd_hdim128_bf16_split_softcapall_sm80_cu_49158569_29004cute1_E:
	.zero		1
	.type		_ZN83_INTERNAL_988afcd3_47_flash_fwd_hdim128_bf16_split_softcapall_sm80_cu_49158569_29004cuda3std3__45__cpo6cbeginE,@object
	.size		_ZN83_INTERNAL_988afcd3_47_flash_fwd_hdim128_bf16_split_softcapall_sm80_cu_49158569_29004cuda3std3__45__cpo6cbeginE,(_ZN83_INTERNAL_988afcd3_47_flash_fwd_hdim128_bf16_split_softcapall_sm80_cu_49158569_29004cuda3std3__48in_placeE - _ZN83_INTERNAL_988afcd3_47_flash_fwd_hdim128_bf16_split_softcapall_sm80_cu_49158569_29004cuda3std3__45__cpo6cbeginE)
_ZN83_INTERNAL_988afcd3_47_flash_fwd_hdim128_bf16_split_softcapall_sm80_cu_49158569_29004cuda3std3__45__cpo6cbeginE:
	.zero		1
	.type		_ZN83_INTERNAL_988afcd3_47_flash_fwd_hdim128_bf16_split_softcapall_sm80_cu_49158569_29004cuda3std3__48in_placeE,@object
	.size		_ZN83_INTERNAL_988afcd3_47_flash_fwd_hdim128_bf16_split_softcapall_sm80_cu_49158569_29004cuda3std3__48in_placeE,(_ZN83_INTERNAL_988afcd3_47_flash_fwd_hdim128_bf16_split_softcapall_sm80_cu_49158569_29004cuda3std6ranges3__45__cpo9iter_moveE - _ZN83_INTERNAL_988afcd3_47_flash_fwd_hdim128_bf16_split_softcapall_sm80_cu_49158569_29004cuda3std3__48in_placeE)
_ZN83_INTERNAL_988afcd3_47_flash_fwd_hdim128_bf16_split_softcapall_sm80_cu_49158569_29004cuda3std3__48in_placeE:
	.zero		1
	.type		_ZN83_INTERNAL_988afcd3_47_flash_fwd_hdim128_bf16_split_softcapall_sm80_cu_49158569_29004cuda3std6ranges3__45__cpo9iter_moveE,@object
	.size		_ZN83_INTERNAL_988afcd3_47_flash_fwd_hdim128_bf16_split_softcapall_sm80_cu_49158569_29004cuda3std6ranges3__45__cpo9iter_moveE,(_ZN83_INTERNAL_988afcd3_47_flash_fwd_hdim128_bf16_split_softcapall_sm80_cu_49158569_29004cuda3std3__45__cpo5beginE - _ZN83_INTERNAL_988afcd3_47_flash_fwd_hdim128_bf16_split_softcapall_sm80_cu_49158569_29004cuda3std6ranges3__45__cpo9iter_moveE)
_ZN83_INTERNAL_988afcd3_47_flash_fwd_hdim128_bf16_split_softcapall_sm80_cu_49158569_29004cuda3std6ranges3__45__cpo9iter_moveE:
	.zero		1
	.type		_ZN83_INTERNAL_988afcd3_47_flash_fwd_hdim128_bf16_split_softcapall_sm80_cu_49158569_29004cuda3std3__45__cpo5beginE,@object
	.size		_ZN83_INTERNAL_988afcd3_47_flash_fwd_hdim128_bf16_split_softcapall_sm80_cu_49158569_29004cuda3std3__45__cpo5beginE,(_ZN83_INTERNAL_988afcd3_47_flash_fwd_hdim128_bf16_split_softcapall_sm80_cu_49158569_29004cuda3std3__485_GLOBAL__N__988afcd3_47_flash_fwd_hdim128_bf16_split_softcapall_sm80_cu_49158569_29006ignoreE - _ZN83_INTERNAL_988afcd3_47_flash_fwd_hdim128_bf16_split_softcapall_sm80_cu_49158569_29004cuda3std3__45__cpo5beginE)
_ZN83_INTERNAL_988afcd3_47_flash_fwd_hdim128_bf16_split_softcapall_sm80_cu_49158569_29004cuda3std3__45__cpo5beginE:
	.zero		1
	.type		_ZN83_INTERNAL_988afcd3_47_flash_fwd_hdim128_bf16_split_softcapall_sm80_cu_49158569_29004cuda3std3__485_GLOBAL__N__988afcd3_47_flash_fwd_hdim128_bf16_split_softcapall_sm80_cu_49158569_29006ignoreE,@object
	.size		_ZN83_INTERNAL_988afcd3_47_flash_fwd_hdim128_bf16_split_softcapall_sm80_cu_49158569_29004cuda3std3__485_GLOBAL__N__988afcd3_47_flash_fwd_hdim128_bf16_split_softcapall_sm80_cu_49158569_29006ignoreE,(_ZN83_INTERNAL_988afcd3_47_flash_fwd_hdim128_bf16_split_softcapall_sm80_cu_49158569_29004cute7productE - _ZN83_INTERNAL_988afcd3_47_flash_fwd_hdim128_bf16_split_softcapall_sm80_cu_49158569_29004cuda3std3__485_GLOBAL__N__988afcd3_47_flash_fwd_hdim128_bf16_split_softcapall_sm80_cu_49158569_29006ignoreE)
_ZN83_INTERNAL_988afcd3_47_flash_fwd_hdim128_bf16_split_softcapall_sm80_cu_49158569_29004cuda3std3__485_GLOBAL__N__988afcd3_47_flash_fwd_hdim128_bf16_split_softcapall_sm80_cu_49158569_29006ignoreE:
	.zero		1
	.type		_ZN83_INTERNAL_988afcd3_47_flash_fwd_hdim128_bf16_split_softcapall_sm80_cu_49158569_29004cute7productE,@object
	.size		_ZN83_INTERNAL_988afcd3_47_flash_fwd_hdim128_bf16_split_softcapall_sm80_cu_49158569_29004cute7productE,(_ZN83_INTERNAL_988afcd3_47_flash_fwd_hdim128_bf16_split_softcapall_sm80_cu_49158569_29004cuda3std3__45__cpo3endE - _ZN83_INTERNAL_988afcd3_47_flash_fwd_hdim128_bf16_split_softcapall_sm80_cu_49158569_29004cute7productE)
_ZN83_INTERNAL_988afcd3_47_flash_fwd_hdim128_bf16_split_softcapall_sm80_cu_49158569_29004cute7productE:
	.zero		1
	.type		_ZN83_INTERNAL_988afcd3_47_flash_fwd_hdim128_bf16_split_softcapall_sm80_cu_49158569_29004cuda3std3__45__cpo3endE,@object
	.size		_ZN83_INTERNAL_988afcd3_47_flash_fwd_hdim128_bf16_split_softcapall_sm80_cu_49158569_29004cuda3std3__45__cpo3endE,(_ZN83_INTERNAL_988afcd3_47_flash_fwd_hdim128_bf16_split_softcapall_sm80_cu_49158569_29004cuda3std3__419piecewise_constructE - _ZN83_INTERNAL_988afcd3_47_flash_fwd_hdim128_bf16_split_softcapall_sm80_cu_49158569_29004cuda3std3__45__cpo3endE)
_ZN83_INTERNAL_988afcd3_47_flash_fwd_hdim128_bf16_split_softcapall_sm80_cu_49158569_29004cuda3std3__45__cpo3endE:
	.zero		1
	.type		_ZN83_INTERNAL_988afcd3_47_flash_fwd_hdim128_bf16_split_softcapall_sm80_cu_49158569_29004cuda3std3__419piecewise_constructE,@object
	.size		_ZN83_INTERNAL_988afcd3_47_flash_fwd_hdim128_bf16_split_softcapall_sm80_cu_49158569_29004cuda3std3__419piecewise_constructE,(_ZN83_INTERNAL_988afcd3_47_flash_fwd_hdim128_bf16_split_softcapall_sm80_cu_49158569_29004cuda3std3__45__cpo4cendE - _ZN83_INTERNAL_988afcd3_47_flash_fwd_hdim128_bf16_split_softcapall_sm80_cu_49158569_29004cuda3std3__419piecewise_constructE)
_ZN83_INTERNAL_988afcd3_47_flash_fwd_hdim128_bf16_split_softcapall_sm80_cu_49158569_29004cuda3std3__419piecewise_constructE:
	.zero		1
	.type		_ZN83_INTERNAL_988afcd3_47_flash_fwd_hdim128_bf16_split_softcapall_sm80_cu_49158569_29004cuda3std3__45__cpo4cendE,@object
	.size		_ZN83_INTERNAL_988afcd3_47_flash_fwd_hdim128_bf16_split_softcapall_sm80_cu_49158569_29004cuda3std3__45__cpo4cendE,(_ZN83_INTERNAL_988afcd3_47_flash_fwd_hdim128_bf16_split_softcapall_sm80_cu_49158569_29004cuda3std6ranges3__45__cpo4swapE - _ZN83_INTERNAL_988afcd3_47_flash_fwd_hdim128_bf16_split_softcapall_sm80_cu_49158569_29004cuda3std3__45__cpo4cendE)
_ZN83_INTERNAL_988afcd3_47_flash_fwd_hdim128_bf16_split_softcapall_sm80_cu_49158569_29004cuda3std3__45__cpo4cendE:
	.zero		1
	.type		_ZN83_INTERNAL_988afcd3_47_flash_fwd_hdim128_bf16_split_softcapall_sm80_cu_49158569_29004cuda3std6ranges3__45__cpo4swapE,@object
	.size		_ZN83_INTERNAL_988afcd3_47_flash_fwd_hdim128_bf16_split_softcapall_sm80_cu_49158569_29004cuda3std6ranges3__45__cpo4swapE,(.L_7 - _ZN83_INTERNAL_988afcd3_47_flash_fwd_hdim128_bf16_split_softcapall_sm80_cu_49158569_29004cuda3std6ranges3__45__cpo4swapE)
_ZN83_INTERNAL_988afcd3_47_flash_fwd_hdim128_bf16_split_softcapall_sm80_cu_49158569_29004cuda3std6ranges3__45__cpo4swapE:
	.zero		1
.L_7:


//--------------------- .nv.constant0._ZN7cutlass13device_kernelIN5flash19enable_sm80_to_sm89INS1_16FlashAttnFwdSm80INS1_25CollectiveMainloopFwdSm80ILi8ELi1ELb1EN4cute5tupleIJNS5_1CILi128EEES8_S8_EEELi128ENS_10bfloat16_tEfNS_4arch4Sm80ELb0ELb0ELb1ELb0ELb0ELb0ELb1ELb1EEENS1_21CollectiveEpilogueFwdIS9_NS6_IJNS7_ILi1EEESF_SF_EEESA_SC_Li256ELb0ELb1ELb1ELb0EEENS1_19SingleTileSchedulerILb0ELb1ELb1ELi128EEEEEEEEEvNT_6ParamsE --------------------------
	.section	.nv.constant0._ZN7cutlass13device_kernelIN5flash19enable_sm80_to_sm89INS1_16FlashAttnFwdSm80INS1_25CollectiveMainloopFwdSm80ILi8ELi1ELb1EN4cute5tupleIJNS5_1CILi128EEES8_S8_EEELi128ENS_10bfloat16_tEfNS_4arch4Sm80ELb0ELb0ELb1ELb0ELb0ELb0ELb1ELb1EEENS1_21CollectiveEpilogueFwdIS9_NS6_IJNS7_ILi1EEESF_SF_EEESA_SC_Li256ELb0ELb1ELb1ELb0EEENS1_19SingleTileSchedulerILb0ELb1ELb1ELi128EEEEEEEEEvNT_6ParamsE,"a",@progbits
	.sectionflags	@""
	.align	4
.nv.constant0._ZN7cutlass13device_kernelIN5flash19enable_sm80_to_sm89INS1_16FlashAttnFwdSm80INS1_25CollectiveMainloopFwdSm80ILi8ELi1ELb1EN4cute5tupleIJNS5_1CILi128EEES8_S8_EEELi128ENS_10bfloat16_tEfNS_4arch4Sm80ELb0ELb0ELb1ELb0ELb0ELb0ELb1ELb1EEENS1_21CollectiveEpilogueFwdIS9_NS6_IJNS7_ILi1EEESF_SF_EEESA_SC_Li256ELb0ELb1ELb1ELb0EEENS1_19SingleTileSchedulerILb0ELb1ELb1ELi128EEEEEEEEEvNT_6ParamsE:
	.zero		1944


//--------------------- .nv.constant0._ZN7cutlass13device_kernelIN5flash19enable_sm80_to_sm89INS1_16FlashAttnFwdSm80INS1_25CollectiveMainloopFwdSm80ILi8ELi1ELb1EN4cute5tupleIJNS5_1CILi128EEENS7_ILi96EEES8_EEELi128ENS_10bfloat16_tEfNS_4arch4Sm80ELb0ELb1ELb1ELb0ELb0ELb0ELb1ELb1EEENS1_21CollectiveEpilogueFwdINS6_IJS8_S8_S9_EEENS6_IJNS7_ILi1EEESH_SH_EEESB_SD_Li256ELb0ELb1ELb1ELb0EEENS1_19SingleTileSchedulerILb0ELb1ELb1ELi128EEEEEEEEEvNT_6ParamsE --------------------------
	.section	.nv.constant0._ZN7cutlass13device_kernelIN5flash19enable_sm80_to_sm89INS1_16FlashAttnFwdSm80INS1_25CollectiveMainloopFwdSm80ILi8ELi1ELb1EN4cute5tupleIJNS5_1CILi128EEENS7_ILi96EEES8_EEELi128ENS_10bfloat16_tEfNS_4arch4Sm80ELb0ELb1ELb1ELb0ELb0ELb0ELb1ELb1EEENS1_21CollectiveEpilogueFwdINS6_IJS8_S8_S9_EEENS6_IJNS7_ILi1EEESH_SH_EEESB_SD_Li256ELb0ELb1ELb1ELb0EEENS1_19SingleTileSchedulerILb0ELb1ELb1ELi128EEEEEEEEEvNT_6ParamsE,"a",@progbits
	.sectionflags	@""
	.align	4
.nv.constant0._ZN7cutlass13device_kernelIN5flash19enable_sm80_to_sm89INS1_16FlashAttnFwdSm80INS1_25CollectiveMainloopFwdSm80ILi8ELi1ELb1EN4cute5tupleIJNS5_1CILi128EEENS7_ILi96EEES8_EEELi128ENS_10bfloat16_tEfNS_4arch4Sm80ELb0ELb1ELb1ELb0ELb0ELb0ELb1ELb1EEENS1_21CollectiveEpilogueFwdINS6_IJS8_S8_S9_EEENS6_IJNS7_ILi1EEESH_SH_EEESB_SD_Li256ELb0ELb1ELb1ELb0EEENS1_19SingleTileSchedulerILb0ELb1ELb1ELi128EEEEEEEEEvNT_6ParamsE:
	.zero		1944


//--------------------- .nv.constant0._ZN7cutlass13device_kernelIN5flash19enable_sm80_to_sm89INS1_16FlashAttnFwdSm80INS1_25CollectiveMainloopFwdSm80ILi8ELi1ELb1EN4cute5tupleIJNS5_1CILi128EEES8_S8_EEELi128ENS_10bfloat16_tEfNS_4arch4Sm80ELb1ELb0ELb1ELb0ELb0ELb0ELb1ELb1EEENS1_21CollectiveEpilogueFwdIS9_NS6_IJNS7_ILi1EEESF_SF_EEESA_SC_Li256ELb0ELb1ELb1ELb0EEENS1_30DynamicPersistentTileSchedulerILi256ELi256ELb1ELb1ELb0EEEEEEEEEvNT_6ParamsE --------------------------
	.section	.nv.constant0._ZN7cutlass13device_kernelIN5flash19enable_sm80_to_sm89INS1_16FlashAttnFwdSm80INS1_25CollectiveMainloopFwdSm80ILi8ELi1ELb1EN4cute5tupleIJNS5_1CILi128EEES8_S8_EEELi128ENS_10bfloat16_tEfNS_4arch4Sm80ELb1ELb0ELb1ELb0ELb0ELb0ELb1ELb1EEENS1_21CollectiveEpilogueFwdIS9_NS6_IJNS7_ILi1EEESF_SF_EEESA_SC_Li256ELb0ELb1ELb1ELb0EEENS1_30DynamicPersistentTileSchedulerILi256ELi256ELb1ELb1ELb0EEEEEEEEEvNT_6ParamsE,"a",@progbits
	.sectionflags	@""
	.align	4
.nv.constant0._ZN7cutlass13device_kernelIN5flash19enable_sm80_to_sm89INS1_16FlashAttnFwdSm80INS1_25CollectiveMainloopFwdSm80ILi8ELi1ELb1EN4cute5tupleIJNS5_1CILi128EEES8_S8_EEELi128ENS_10bfloat16_tEfNS_4arch4Sm80ELb1ELb0ELb1ELb0ELb0ELb0ELb1ELb1EEENS1_21CollectiveEpilogueFwdIS9_NS6_IJNS7_ILi1EEESF_SF_EEESA_SC_Li256ELb0ELb1ELb1ELb0EEENS1_30DynamicPersistentTileSchedulerILi256ELi256ELb1ELb1ELb0EEEEEEEEEvNT_6ParamsE:
	.zero		1960


//--------------------- .nv.constant0._ZN7cutlass13device_kernelIN5flash19enable_sm80_to_sm89INS1_16FlashAttnFwdSm80INS1_25CollectiveMainloopFwdSm80ILi4ELi1ELb0EN4cute5tupleIJNS5_1CILi128EEENS7_ILi64EEES8_EEELi128ENS_10bfloat16_tEfNS_4arch4Sm80ELb0ELb0ELb1ELb0ELb0ELb0ELb1ELb1EEENS1_21CollectiveEpilogueFwdINS6_IJS8_S8_S9_EEENS6_IJNS7_ILi1EEESH_SH_EEESB_SD_Li128ELb0ELb1ELb1ELb0EEENS1_19SingleTileSchedulerILb0ELb1ELb1ELi128EEEEEEEEEvNT_6ParamsE --------------------------
	.section	.nv.constant0._ZN7cutlass13device_kernelIN5flash19enable_sm80_to_sm89INS1_16FlashAttnFwdSm80INS1_25CollectiveMainloopFwdSm80ILi4ELi1ELb0EN4cute5tupleIJNS5_1CILi128EEENS7_ILi64EEES8_EEELi128ENS_10bfloat16_tEfNS_4arch4Sm80ELb0ELb0ELb1ELb0ELb0ELb0ELb1ELb1EEENS1_21CollectiveEpilogueFwdINS6_IJS8_S8_S9_EEENS6_IJNS7_ILi1EEESH_SH_EEESB_SD_Li128ELb0ELb1ELb1ELb0EEENS1_19SingleTileSchedulerILb0ELb1ELb1ELi128EEEEEEEEEvNT_6ParamsE,"a",@progbits
	.sectionflags	@""
	.align	4
.nv.constant0._ZN7cutlass13device_kernelIN5flash19enable_sm80_to_sm89INS1_16FlashAttnFwdSm80INS1_25CollectiveMainloopFwdSm80ILi4ELi1ELb0EN4cute5tupleIJNS5_1CILi128EEENS7_ILi64EEES8_EEELi128ENS_10bfloat16_tEfNS_4arch4Sm80ELb0ELb0ELb1ELb0ELb0ELb0ELb1ELb1EEENS1_21CollectiveEpilogueFwdINS6_IJS8_S8_S9_EEENS6_IJNS7_ILi1EEESH_SH_EEESB_SD_Li128ELb0ELb1ELb1ELb0EEENS1_19SingleTileSchedulerILb0ELb1ELb1ELi128EEEEEEEEEvNT_6ParamsE:
	.zero		1944


//--------------------- .nv.constant0._ZN7cutlass13device_kernelIN5flash19enable_sm80_to_sm89INS1_16FlashAttnFwdSm80INS1_25CollectiveMainloopFwdSm80ILi8ELi1ELb1EN4cute5tupleIJNS5_1CILi128EEENS7_ILi112EEES8_EEELi128ENS_10bfloat16_tEfNS_4arch4Sm80ELb0ELb0ELb1ELb1ELb0ELb0ELb1ELb1EEENS1_21CollectiveEpilogueFwdINS6_IJS8_S8_S9_EEENS6_IJNS7_ILi1EEESH_SH_EEESB_SD_Li256ELb1ELb1ELb1ELb0EEENS1_36VarlenDynamicPersistentTileSchedulerILi128ELi112ELi256ELi256ELb1ELb1ELb0ELb0ELb1ELb1EEEEEEEEEvNT_6ParamsE --------------------------
	.section	.nv.constant0._ZN7cutlass13device_kernelIN5flash19enable_sm80_to_sm89INS1_16FlashAttnFwdSm80INS1_25CollectiveMainloopFwdSm80ILi8ELi1ELb1EN4cute5tupleIJNS5_1CILi128EEENS7_ILi112EEES8_EEELi128ENS_10bfloat16_tEfNS_4arch4Sm80ELb0ELb0ELb1ELb1ELb0ELb0ELb1ELb1EEENS1_21CollectiveEpilogueFwdINS6_IJS8_S8_S9_EEENS6_IJNS7_ILi1EEESH_SH_EEESB_SD_Li256ELb1ELb1ELb1ELb0EEENS1_36VarlenDynamicPersistentTileSchedulerILi128ELi112ELi256ELi256ELb1ELb1ELb0ELb0ELb1ELb1EEEEEEEEEvNT_6ParamsE,"a",@progbits
	.sectionflags	@""
	.align	4
.nv.constant0._ZN7cutlass13device_kernelIN5flash19enable_sm80_to_sm89INS1_16FlashAttnFwdSm80INS1_25CollectiveMainloopFwdSm80ILi8ELi1ELb1EN4cute5tupleIJNS5_1CILi128EEENS7_ILi112EEES8_EEELi128ENS_10bfloat16_tEfNS_4arch4Sm80ELb0ELb0ELb1ELb1ELb0ELb0ELb1ELb1EEENS1_21CollectiveEpilogueFwdINS6_IJS8_S8_S9_EEENS6_IJNS7_ILi1EEESH_SH_EEESB_SD_Li256ELb1ELb1ELb1ELb0EEENS1_36VarlenDynamicPersistentTileSchedulerILi128ELi112ELi256ELi256ELb1ELb1ELb0ELb0ELb1ELb1EEEEEEEEEvNT_6ParamsE:
	.zero		1976


//--------------------- .nv.constant0._ZN7cutlass13device_kernelIN5flash19enable_sm80_to_sm89INS1_16FlashAttnFwdSm80INS1_25CollectiveMainloopFwdSm80ILi8ELi1ELb1EN4cute5tupleIJNS5_1CILi128EEENS7_ILi112EEES8_EEELi128ENS_10bfloat16_tEfNS_4arch4Sm80ELb0ELb0ELb1ELb1ELb0ELb1ELb1ELb1EEENS1_21CollectiveEpilogueFwdINS6_IJS8_S8_S9_EEENS6_IJNS7_ILi1EEESH_SH_EEESB_SD_Li256ELb1ELb1ELb1ELb0EEENS1_36VarlenDynamicPersistentTileSchedulerILi128ELi112ELi256ELi256ELb1ELb1ELb0ELb0ELb1ELb1EEEEEEEEEvNT_6ParamsE --------------------------
	.section	.nv.constant0._ZN7cutlass13device_kernelIN5flash19enable_sm80_to_sm89INS1_16FlashAttnFwdSm80INS1_25CollectiveMainloopFwdSm80ILi8ELi1ELb1EN4cute5tupleIJNS5_1CILi128EEENS7_ILi112EEES8_EEELi128ENS_10bfloat16_tEfNS_4arch4Sm80ELb0ELb0ELb1ELb1ELb0ELb1ELb1ELb1EEENS1_21CollectiveEpilogueFwdINS6_IJS8_S8_S9_EEENS6_IJNS7_ILi1EEESH_SH_EEESB_SD_Li256ELb1ELb1ELb1ELb0EEENS1_36VarlenDynamicPersistentTileSchedulerILi128ELi112ELi256ELi256ELb1ELb1ELb0ELb0ELb1ELb1EEEEEEEEEvNT_6ParamsE,"a",@progbits
	.sectionflags	@""
	.align	4
.nv.constant0._ZN7cutlass13device_kernelIN5flash19enable_sm80_to_sm89INS1_16FlashAttnFwdSm80INS1_25CollectiveMainloopFwdSm80ILi8ELi1ELb1EN4cute5tupleIJNS5_1CILi128EEENS7_ILi112EEES8_EEELi128ENS_10bfloat16_tEfNS_4arch4Sm80ELb0ELb0ELb1ELb1ELb0ELb1ELb1ELb1EEENS1_21CollectiveEpilogueFwdINS6_IJS8_S8_S9_EEENS6_IJNS7_ILi1EEESH_SH_EEESB_SD_Li256ELb1ELb1ELb1ELb0EEENS1_36VarlenDynamicPersistentTileSchedulerILi128ELi112ELi256ELi256ELb1ELb1ELb0ELb0ELb1ELb1EEEEEEEEEvNT_6ParamsE:
	.zero		1976


//--------------------- .nv.constant0._ZN7cutlass13device_kernelIN5flash19enable_sm80_to_sm89INS1_16FlashAttnFwdSm80INS1_25CollectiveMainloopFwdSm80ILi4ELi1ELb0EN4cute5tupleIJNS5_1CILi128EEENS7_ILi48EEES8_EEELi128ENS_10bfloat16_tEfNS_4arch4Sm80ELb0ELb1ELb1ELb0ELb0ELb0ELb1ELb1EEENS1_21CollectiveEpilogueFwdINS6_IJS8_S8_S9_EEENS6_IJNS7_ILi1EEESH_SH_EEESB_SD_Li128ELb0ELb1ELb1ELb0EEENS1_19SingleTileSchedulerILb0ELb1ELb1ELi128EEEEEEEEEvNT_6ParamsE --------------------------
	.section	.nv.constant0._ZN7cutlass13device_kernelIN5flash19enable_sm80_to_sm89INS1_16FlashAttnFwdSm80INS1_25CollectiveMainloopFwdSm80ILi4ELi1ELb0EN4cute5tupleIJNS5_1CILi128EEENS7_ILi48EEES8_EEELi128ENS_10bfloat16_tEfNS_4arch4Sm80ELb0ELb1ELb1ELb0ELb0ELb0ELb1ELb1EEENS1_21CollectiveEpilogueFwdINS6_IJS8_S8_S9_EEENS6_IJNS7_ILi1EEESH_SH_EEESB_SD_Li128ELb0ELb1ELb1ELb0EEENS1_19SingleTileSchedulerILb0ELb1ELb1ELi128EEEEEEEEEvNT_6ParamsE,"a",@progbits
	.sectionflags	@""
	.align	4
.nv.constant0._ZN7cutlass13device_kernelIN5flash19enable_sm80_to_sm89INS1_16FlashAttnFwdSm80INS1_25CollectiveMainloopFwdSm80ILi4ELi1ELb0EN4cute5tupleIJNS5_1CILi128EEENS7_ILi48EEES8_EEELi128ENS_10bfloat16_tEfNS_4arch4Sm80ELb0ELb1ELb1ELb0ELb0ELb0ELb1ELb1EEENS1_21CollectiveEpilogueFwdINS6_IJS8_S8_S9_EEENS6_IJNS7_ILi1EEESH_SH_EEESB_SD_Li128ELb0ELb1ELb1ELb0EEENS1_19SingleTileSchedulerILb0ELb1ELb1ELi128EEEEEEEEEvNT_6ParamsE:
	.zero		1944


//--------------------- .nv.constant0._ZN7cutlass13device_kernelIN5flash19enable_sm80_to_sm89INS1_16FlashAttnFwdSm80INS1_25CollectiveMainloopFwdSm80ILi8ELi1ELb1EN4cute5tupleIJNS5_1CILi128EEENS7_ILi96EEES8_EEELi128ENS_10bfloat16_tEfNS_4arch4Sm80ELb0ELb1ELb1ELb1ELb0ELb0ELb1ELb1EEENS1_21CollectiveEpilogueFwdINS6_IJS8_S8_S9_EEENS6_IJNS7_ILi1EEESH_SH_EEESB_SD_Li256ELb1ELb1ELb1ELb0EEENS1_36VarlenDynamicPersistentTileSchedulerILi128ELi96ELi256ELi256ELb1ELb1ELb0ELb1ELb0ELb1EEEEEEEEEvNT_6ParamsE --------------------------
	.section	.nv.constant0._ZN7cutlass13device_kernelIN5flash19enable_sm80_to_sm89INS1_16FlashAttnFwdSm80INS1_25CollectiveMainloopFwdSm80ILi8ELi1ELb1EN4cute5tupleIJNS5_1CILi128EEENS7_ILi96EEES8_EEELi128ENS_10bfloat16_tEfNS_4arch4Sm80ELb0ELb1ELb1ELb1ELb0ELb0ELb1ELb1EEENS1_21CollectiveEpilogueFwdINS6_IJS8_S8_S9_EEENS6_IJNS7_ILi1EEESH_SH_EEESB_SD_Li256ELb1ELb1ELb1ELb0EEENS1_36VarlenDynamicPersistentTileSchedulerILi128ELi96ELi256ELi256ELb1ELb1ELb0ELb1ELb0ELb1EEEEEEEEEvNT_6ParamsE,"a",@progbits
	.sectionflags	@""
	.align	4
.nv.constant0._ZN7cutlass13device_kernelIN5flash19enable_sm80_to_sm89INS1_16FlashAttnFwdSm80INS1_25CollectiveMainloopFwdSm80ILi8ELi1ELb1EN4cute5tupleIJNS5_1CILi128EEENS7_ILi96EEES8_EEELi128ENS_10bfloat16_tEfNS_4arch4Sm80ELb0ELb1ELb1ELb1ELb0ELb0ELb1ELb1EEENS1_21CollectiveEpilogueFwdINS6_IJS8_S8_S9_EEENS6_IJNS7_ILi1EEESH_SH_EEESB_SD_Li256ELb1ELb1ELb1ELb0EEENS1_36VarlenDynamicPersistentTileSchedulerILi128ELi96ELi256ELi256ELb1ELb1ELb0ELb1ELb0ELb1EEEEEEEEEvNT_6ParamsE:
	.zero		1976


//--------------------- .nv.constant0._ZN7cutlass13device_kernelIN5flash19enable_sm80_to_sm89INS1_16FlashAttnFwdSm80INS1_25CollectiveMainloopFwdSm80ILi8ELi1ELb1EN4cute5tupleIJNS5_1CILi128EEENS7_ILi96EEES8_EEELi128ENS_10bfloat16_tEfNS_4arch4Sm80ELb0ELb1ELb1ELb1ELb0ELb1ELb1ELb1EEENS1_21CollectiveEpilogueFwdINS6_IJS8_S8_S9_EEENS6_IJNS7_ILi1EEESH_SH_EEESB_SD_Li256ELb1ELb1ELb1ELb0EEENS1_36VarlenDynamicPersistentTileSchedulerILi128ELi96ELi256ELi256ELb1ELb1ELb0ELb1ELb0ELb1EEEEEEEEEvNT_6ParamsE --------------------------
	.section	.nv.constant0._ZN7cutlass13device_kernelIN5flash19enable_sm80_to_sm89INS1_16FlashAttnFwdSm80INS1_25CollectiveMainloopFwdSm80ILi8ELi1ELb1EN4cute5tupleIJNS5_1CILi128EEENS7_ILi96EEES8_EEELi128ENS_10bfloat16_tEfNS_4arch4Sm80ELb0ELb1ELb1ELb1ELb0ELb1ELb1ELb1EEENS1_21CollectiveEpilogueFwdINS6_IJS8_S8_S9_EEENS6_IJNS7_ILi1EEESH_SH_EEESB_SD_Li256ELb1ELb1ELb1ELb0EEENS1_36VarlenDynamicPersistentTileSchedulerILi128ELi96ELi256ELi256ELb1ELb1ELb0ELb1ELb0ELb1EEEEEEEEEvNT_6ParamsE,"a",@progbits
	.sectionflags	@""
	.align	4
.nv.constant0._ZN7cutlass13device_kernelIN5flash19enable_sm80_to_sm89INS1_16FlashAttnFwdSm80INS1_25CollectiveMainloopFwdSm80ILi8ELi1ELb1EN4cute5tupleIJNS5_1CILi128EEENS7_ILi96EEES8_EEELi128ENS_10bfloat16_tEfNS_4arch4Sm80ELb0ELb1ELb1ELb1ELb0ELb1ELb1ELb1EEENS1_21CollectiveEpilogueFwdINS6_IJS8_S8_S9_EEENS6_IJNS7_ILi1EEESH_SH_EEESB_SD_Li256ELb1ELb1ELb1ELb0EEENS1_36VarlenDynamicPersistentTileSchedulerILi128ELi96ELi256ELi256ELb1ELb1ELb0ELb1ELb0ELb1EEEEEEEEEvNT_6ParamsE:
	.zero		1976


//--------------------- .nv.constant0._ZN7cutlass13device_kernelIN5flash19enable_sm80_to_sm89INS1_16FlashAttnFwdSm80INS1_25CollectiveMainloopFwdSm80ILi4ELi1ELb0EN4cute5tupleIJNS5_1CILi128EEENS7_ILi64EEES8_EEELi128ENS_10bfloat16_tEfNS_4arch4Sm80ELb1ELb0ELb1ELb0ELb0ELb0ELb1ELb1EEENS1_21CollectiveEpilogueFwdINS6_IJS8_S8_S9_EEENS6_IJNS7_ILi1EEESH_SH_EEESB_SD_Li128ELb0ELb1ELb1ELb0EEENS1_30DynamicPersistentTileSchedulerILi128ELi128ELb1ELb1ELb0EEEEEEEEEvNT_6ParamsE --------------------------
	.section	.nv.constant0._ZN7cutlass13device_kernelIN5flash19enable_sm80_to_sm89INS1_16FlashAttnFwdSm80INS1_25CollectiveMainloopFwdSm80ILi4ELi1ELb0EN4cute5tupleIJNS5_1CILi128EEENS7_ILi64EEES8_EEELi128ENS_10bfloat16_tEfNS_4arch4Sm80ELb1ELb0ELb1ELb0ELb0ELb0ELb1ELb1EEENS1_21CollectiveEpilogueFwdINS6_IJS8_S8_S9_EEENS6_IJNS7_ILi1EEESH_SH_EEESB_SD_Li128ELb0ELb1ELb1ELb0EEENS1_30DynamicPersistentTileSchedulerILi128ELi128ELb1ELb1ELb0EEEEEEEEEvNT_6ParamsE,"a",@progbits
	.sectionflags	@""
	.align	4
.nv.constant0._ZN7cutlass13device_kernelIN5flash19enable_sm80_to_sm89INS1_16FlashAttnFwdSm80INS1_25CollectiveMainloopFwdSm80ILi4ELi1ELb0EN4cute5tupleIJNS5_1CILi128EEENS7_ILi64EEES8_EEELi128ENS_10bfloat16_tEfNS_4arch4Sm80ELb1ELb0ELb1ELb0ELb0ELb0ELb1ELb1EEENS1_21CollectiveEpilogueFwdINS6_IJS8_S8_S9_EEENS6_IJNS7_ILi1EEESH_SH_EEESB_SD_Li128ELb0ELb1ELb1ELb0EEENS1_30DynamicPersistentTileSchedulerILi128ELi128ELb1ELb1ELb0EEEEEEEEEvNT_6ParamsE:
	.zero		1960


//--------------------- .nv.constant0._ZN7cutlass13device_kernelIN5flash19enable_sm80_to_sm89INS1_16FlashAttnFwdSm80INS1_25CollectiveMainloopFwdSm80ILi8ELi1ELb1EN4cute5tupleIJNS5_1CILi128EEENS7_ILi112EEES8_EEELi128ENS_10bfloat16_tEfNS_4arch4Sm80ELb1ELb0ELb1ELb1ELb0ELb0ELb1ELb1EEENS1_21CollectiveEpilogueFwdINS6_IJS8_S8_S9_EEENS6_IJNS7_ILi1EEESH_SH_EEESB_SD_Li256ELb1ELb1ELb1ELb0EEENS1_36VarlenDynamicPersistentTileSchedulerILi128ELi112ELi256ELi256ELb1ELb1ELb0ELb1ELb1ELb1EEEEEEEEEvNT_6ParamsE --------------------------
	.section	.nv.constant0._ZN7cutlass13device_kernelIN5flash19enable_sm80_to_sm89INS1_16FlashAttnFwdSm80INS1_25CollectiveMainloopFwdSm80ILi8ELi1ELb1EN4cute5tupleIJNS5_1CILi128EEENS7_ILi112EEES8_EEELi128ENS_10bfloat16_tEfNS_4arch4Sm80ELb1ELb0ELb1ELb1ELb0ELb0ELb1ELb1EEENS1_21CollectiveEpilogueFwdINS6_IJS8_S8_S9_EEENS6_IJNS7_ILi1EEESH_SH_EEESB_SD_Li256ELb1ELb1ELb1ELb0EEENS1_36VarlenDynamicPersistentTileSchedulerILi128ELi112ELi256ELi256ELb1ELb1ELb0ELb1ELb1ELb1EEEEEEEEEvNT_6ParamsE,"a",@progbits
	.sectionflags	@""
	.align	4
.nv.constant0._ZN7cutlass13device_kernelIN5flash19enable_sm80_to_sm89INS1_16FlashAttnFwdSm80INS1_25CollectiveMainloopFwdSm80ILi8ELi1ELb1EN4cute5tupleIJNS5_1CILi128EEENS7_ILi112EEES8_EEELi128ENS_10bfloat16_tEfNS_4arch4Sm80ELb1ELb0ELb1ELb1ELb0ELb0ELb1ELb1EEENS1_21CollectiveEpilogueFwdINS6_IJS8_S8_S9_EEENS6_IJNS7_ILi1EEESH_SH_EEESB_SD_Li256ELb1ELb1ELb1ELb0EEENS1_36VarlenDynamicPersistentTileSchedulerILi128ELi112ELi256ELi256ELb1ELb1ELb0ELb1ELb1ELb1EEEEEEEEEvNT_6ParamsE:
	.zero		1976


//--------------------- .nv.constant0._ZN7cutlass13device_kernelIN5flash19enable_sm80_to_sm89INS1_16FlashAttnFwdSm80INS1_25CollectiveMainloopFwdSm80ILi8ELi1ELb1EN4cute5tupleIJNS5_1CILi128EEENS7_ILi112EEES8_EEELi128ENS_10bfloat16_tEfNS_4arch4Sm80ELb1ELb0ELb1ELb1ELb0ELb1ELb1ELb1EEENS1_21CollectiveEpilogueFwdINS6_IJS8_S8_S9_EEENS6_IJNS7_ILi1EEESH_SH_EEESB_SD_Li256ELb1ELb1ELb1ELb0EEENS1_36VarlenDynamicPersistentTileSchedulerILi128ELi112ELi256ELi256ELb1ELb1ELb0ELb1ELb1ELb1EEEEEEEEEvNT_6ParamsE --------------------------
	.section	.nv.constant0._ZN7cutlass13device_kernelIN5flash19enable_sm80_to_sm89INS1_16FlashAttnFwdSm80INS1_25CollectiveMainloopFwdSm80ILi8ELi1ELb1EN4cute5tupleIJNS5_1CILi128EEENS7_ILi112EEES8_EEELi128ENS_10bfloat16_tEfNS_4arch4Sm80ELb1ELb0ELb1ELb1ELb0ELb1ELb1ELb1EEENS1_21CollectiveEpilogueFwdINS6_IJS8_S8_S9_EEENS6_IJNS7_ILi1EEESH_SH_EEESB_SD_Li256ELb1ELb1ELb1ELb0EEENS1_36VarlenDynamicPersistentTileSchedulerILi128ELi112ELi256ELi256ELb1ELb1ELb0ELb1ELb1ELb1EEEEEEEEEvNT_6ParamsE,"a",@progbits
	.sectionflags	@""
	.align	4
.nv.constant0._ZN7cutlass13device_kernelIN5flash19enable_sm80_to_sm89INS1_16FlashAttnFwdSm80INS1_25CollectiveMainloopFwdSm80ILi8ELi1ELb1EN4cute5tupleIJNS5_1CILi128EEENS7_ILi112EEES8_EEELi128ENS_10bfloat16_tEfNS_4arch4Sm80ELb1ELb0ELb1ELb1ELb0ELb1ELb1ELb1EEENS1_21CollectiveEpilogueFwdINS6_IJS8_S8_S9_EEENS6_IJNS7_ILi1EEESH_SH_EEESB_SD_Li256ELb1ELb1ELb1ELb0EEENS1_36VarlenDynamicPersistentTileSchedulerILi128ELi112ELi256ELi256ELb1ELb1ELb0ELb1ELb1ELb1EEEEEEEEEvNT_6ParamsE:
	.zero		1976


//--------------------- .nv.constant0._ZN7cutlass13device_kernelIN5flash19enable_sm80_to_sm89INS1_16FlashAttnFwdSm80INS1_25CollectiveMainloopFwdSm80ILi8ELi1ELb1EN4cute5tupleIJNS5_1CILi128EEES8_S8_EEELi128ENS_10bfloat16_tEfNS_4arch4Sm80ELb0ELb0ELb0ELb0ELb0ELb0ELb1ELb1EEENS1_21CollectiveEpilogueFwdIS9_NS6_IJNS7_ILi1EEESF_SF_EEESA_SC_Li256ELb0ELb1ELb1ELb0EEENS1_19SingleTileSchedulerILb0ELb1ELb1ELi128EEEEEEEEEvNT_6ParamsE --------------------------
	.section	.nv.constant0._ZN7cutlass13device_kernelIN5flash19enable_sm80_to_sm89INS1_16FlashAttnFwdSm80INS1_25CollectiveMainloopFwdSm80ILi8ELi1ELb1EN4cute5tupleIJNS5_1CILi128EEES8_S8_EEELi128ENS_10bfloat16_tEfNS_4arch4Sm80ELb0ELb0ELb0ELb0ELb0ELb0ELb1ELb1EEENS1_21CollectiveEpilogueFwdIS9_NS6_IJNS7_ILi1EEESF_SF_EEESA_SC_Li256ELb0ELb1ELb1ELb0EEENS1_19SingleTileSchedulerILb0ELb1ELb1ELi128EEEEEEEEEvNT_6ParamsE,"a",@progbits
	.sectionflags	@""
	.align	4
.nv.constant0._ZN7cutlass13device_kernelIN5flash19enable_sm80_to_sm89INS1_16FlashAttnFwdSm80INS1_25CollectiveMainloopFwdSm80ILi8ELi1ELb1EN4cute5tupleIJNS5_1CILi128EEES8_S8_EEELi128ENS_10bfloat16_tEfNS_4arch4Sm80ELb0ELb0ELb0ELb0ELb0ELb0ELb1ELb1EEENS1_21CollectiveEpilogueFwdIS9_NS6_IJNS7_ILi1EEESF_SF_EEESA_SC_Li256ELb0ELb1ELb1ELb0EEENS1_19SingleTileSchedulerILb0ELb1ELb1ELi128EEEEEEEEEvNT_6ParamsE:
	.zero		1944


//--------------------- .nv.constant0._ZN7cutlass13device_kernelIN5flash19enable_sm80_to_sm89INS1_16FlashAttnFwdSm80INS1_25CollectiveMainloopFwdSm80ILi8ELi1ELb1EN4cute5tupleIJNS5_1CILi128EEENS7_ILi96EEES8_EEELi128ENS_10bfloat16_tEfNS_4arch4Sm80ELb0ELb1ELb0ELb0ELb0ELb0ELb1ELb1EEENS1_21CollectiveEpilogueFwdINS6_IJS8_S8_S9_EEENS6_IJNS7_ILi1EEESH_SH_EEESB_SD_Li256ELb0ELb1ELb1ELb0EEENS1_19SingleTileSchedulerILb0ELb1ELb1ELi128EEEEEEEEEvNT_6ParamsE --------------------------
	.section	.nv.constant0._ZN7cutlass13device_kernelIN5flash19enable_sm80_to_sm89INS1_16FlashAttnFwdSm80INS1_25CollectiveMainloopFwdSm80ILi8ELi1ELb1EN4cute5tupleIJNS5_1CILi128EEENS7_ILi96EEES8_EEELi128ENS_10bfloat16_tEfNS_4arch4Sm80ELb0ELb1ELb0ELb0ELb0ELb0ELb1ELb1EEENS1_21CollectiveEpilogueFwdINS6_IJS8_S8_S9_EEENS6_IJNS7_ILi1EEESH_SH_EEESB_SD_Li256ELb0ELb1ELb1ELb0EEENS1_19SingleTileSchedulerILb0ELb1ELb1ELi128EEEEEEEEEvNT_6ParamsE,"a",@progbits
	.sectionflags	@""
	.align	4
.nv.constant0._ZN7cutlass13device_kernelIN5flash19enable_sm80_to_sm89INS1_16FlashAttnFwdSm80INS1_25CollectiveMainloopFwdSm80ILi8ELi1ELb1EN4cute5tupleIJNS5_1CILi128EEENS7_ILi96EEES8_EEELi128ENS_10bfloat16_tEfNS_4arch4Sm80ELb0ELb1ELb0ELb0ELb0ELb0ELb1ELb1EEENS1_21CollectiveEpilogueFwdINS6_IJS8_S8_S9_EEENS6_IJNS7_ILi1EEESH_SH_EEESB_SD_Li256ELb0ELb1ELb1ELb0EEENS1_19SingleTileSchedulerILb0ELb1ELb1ELi128EEEEEEEEEvNT_6ParamsE:
	.zero		1944


//--------------------- .nv.constant0._ZN7cutlass13device_kernelIN5flash19enable_sm80_to_sm89INS1_16FlashAttnFwdSm80INS1_25CollectiveMainloopFwdSm80ILi8ELi1ELb1EN4cute5tupleIJNS5_1CILi128EEES8_S8_EEELi128ENS_10bfloat16_tEfNS_4arch4Sm80ELb1ELb0ELb0ELb0ELb0ELb0ELb1ELb1EEENS1_21CollectiveEpilogueFwdIS9_NS6_IJNS7_ILi1EEESF_SF_EEESA_SC_Li256ELb0ELb1ELb1ELb0EEENS1_30DynamicPersistentTileSchedulerILi256ELi256ELb1ELb1ELb0EEEEEEEEEvNT_6ParamsE --------------------------
	.section	.nv.constant0._ZN7cutlass13device_kernelIN5flash19enable_sm80_to_sm89INS1_16FlashAttnFwdSm80INS1_25CollectiveMainloopFwdSm80ILi8ELi1ELb1EN4cute5tupleIJNS5_1CILi128EEES8_S8_EEELi128ENS_10bfloat16_tEfNS_4arch4Sm80ELb1ELb0ELb0ELb0ELb0ELb0ELb1ELb1EEENS1_21CollectiveEpilogueFwdIS9_NS6_IJNS7_ILi1EEESF_SF_EEESA_SC_Li256ELb0ELb1ELb1ELb0EEENS1_30DynamicPersistentTileSchedulerILi256ELi256ELb1ELb1ELb0EEEEEEEEEvNT_6ParamsE,"a",@progbits
	.sectionflags	@""
	.align	4
.nv.constant0._ZN7cutlass13device_kernelIN5flash19enable_sm80_to_sm89INS1_16FlashAttnFwdSm80INS1_25CollectiveMainloopFwdSm80ILi8ELi1ELb1EN4cute5tupleIJNS5_1CILi128EEES8_S8_EEELi128ENS_10bfloat16_tEfNS_4arch4Sm80ELb1ELb0ELb0ELb0ELb0ELb0ELb1ELb1EEENS1_21CollectiveEpilogueFwdIS9_NS6_IJNS7_ILi1EEESF_SF_EEESA_SC_Li256ELb0ELb1ELb1ELb0EEENS1_30DynamicPersistentTileSchedulerILi256ELi256ELb1ELb1ELb0EEEEEEEEEvNT_6ParamsE:
	.zero		1960


//--------------------- .nv.constant0._ZN7cutlass13device_kernelIN5flash19enable_sm80_to_sm89INS1_16FlashAttnFwdSm80INS1_25CollectiveMainloopFwdSm80ILi4ELi1ELb0EN4cute5tupleIJNS5_1CILi128EEENS7_ILi64EEES8_EEELi128ENS_10bfloat16_tEfNS_4arch4Sm80ELb0ELb0ELb0ELb0ELb0ELb0ELb1ELb1EEENS1_21CollectiveEpilogueFwdINS6_IJS8_S8_S9_EEENS6_IJNS7_ILi1EEESH_SH_EEESB_SD_Li128ELb0ELb1ELb1ELb0EEENS1_19SingleTileSchedulerILb0ELb1ELb1ELi128EEEEEEEEEvNT_6ParamsE --------------------------
	.section	.nv.constant0._ZN7cutlass13device_kernelIN5flash19enable_sm80_to_sm89INS1_16FlashAttnFwdSm80INS1_25CollectiveMainloopFwdSm80ILi4ELi1ELb0EN4cute5tupleIJNS5_1CILi128EEENS7_ILi64EEES8_EEELi128ENS_10bfloat16_tEfNS_4arch4Sm80ELb0ELb0ELb0ELb0ELb0ELb0ELb1ELb1EEENS1_21CollectiveEpilogueFwdINS6_IJS8_S8_S9_EEENS6_IJNS7_ILi1EEESH_SH_EEESB_SD_Li128ELb0ELb1ELb1ELb0EEENS1_19SingleTileSchedulerILb0ELb1ELb1ELi128EEEEEEEEEvNT_6ParamsE,"a",@progbits
	.sectionflags	@""
	.align	4
.nv.constant0._ZN7cutlass13device_kernelIN5flash19enable_sm80_to_sm89INS1_16FlashAttnFwdSm80INS1_25CollectiveMainloopFwdSm80ILi4ELi1ELb0EN4cute5tupleIJNS5_1CILi128EEENS7_ILi64EEES8_EEELi128ENS_10bfloat16_tEfNS_4arch4Sm80ELb0ELb0ELb0ELb0ELb0ELb0ELb1ELb1EEENS1_21CollectiveEpilogueFwdINS6_IJS8_S8_S9_EEENS6_IJNS7_ILi1EEESH_SH_EEESB_SD_Li128ELb0ELb1ELb1ELb0EEENS1_19SingleTileSchedulerILb0ELb1ELb1ELi128EEEEEEEEEvNT_6ParamsE:
	.zero		1944


//--------------------- .nv.constant0._ZN7cutlass13device_kernelIN5flash19enable_sm80_to_sm89INS1_16FlashAttnFwdSm80INS1_25CollectiveMainloopFwdSm80ILi8ELi1ELb1EN4cute5tupleIJNS5_1CILi128EEENS7_ILi112EEES8_EEELi128ENS_10bfloat16_tEfNS_4arch4Sm80ELb0ELb0ELb0ELb1ELb0ELb0ELb1ELb1EEENS1_21CollectiveEpilogueFwdINS6_IJS8_S8_S9_EEENS6_IJNS7_ILi1EEESH_SH_EEESB_SD_Li256ELb1ELb1ELb1ELb0EEENS1_36VarlenDynamicPersistentTileSchedulerILi128ELi112ELi256ELi256ELb1ELb1ELb0ELb0ELb1ELb1EEEEEEEEEvNT_6ParamsE --------------------------
	.section	.nv.constant0._ZN7cutlass13device_kernelIN5flash19enable_sm80_to_sm89INS1_16FlashAttnFwdSm80INS1_25CollectiveMainloopFwdSm80ILi8ELi1ELb1EN4cute5tupleIJNS5_1CILi128EEENS7_ILi112EEES8_EEELi128ENS_10bfloat16_tEfNS_4arch4Sm80ELb0ELb0ELb0ELb1ELb0ELb0ELb1ELb1EEENS1_21CollectiveEpilogueFwdINS6_IJS8_S8_S9_EEENS6_IJNS7_ILi1EEESH_SH_EEESB_SD_Li256ELb1ELb1ELb1ELb0EEENS1_36VarlenDynamicPersistentTileSchedulerILi128ELi112ELi256ELi256ELb1ELb1ELb0ELb0ELb1ELb1EEEEEEEEEvNT_6ParamsE,"a",@progbits
	.sectionflags	@""
	.align	4
.nv.constant0._ZN7cutlass13device_kernelIN5flash19enable_sm80_to_sm89INS1_16FlashAttnFwdSm80INS1_25CollectiveMainloopFwdSm80ILi8ELi1ELb1EN4cute5tupleIJNS5_1CILi128EEENS7_ILi112EEES8_EEELi128ENS_10bfloat16_tEfNS_4arch4Sm80ELb0ELb0ELb0ELb1ELb0ELb0ELb1ELb1EEENS1_21CollectiveEpilogueFwdINS6_IJS8_S8_S9_EEENS6_IJNS7_ILi1EEESH_SH_EEESB_SD_Li256ELb1ELb1ELb1ELb0EEENS1_36VarlenDynamicPersistentTileSchedulerILi128ELi112ELi256ELi256ELb1ELb1ELb0ELb0ELb1ELb1EEEEEEEEEvNT_6ParamsE:
	.zero		1976


//--------------------- .nv.constant0._ZN7cutlass13device_kernelIN5flash19enable_sm80_to_sm89INS1_16FlashAttnFwdSm80INS1_25CollectiveMainloopFwdSm80ILi8ELi1ELb1EN4cute5tupleIJNS5_1CILi128EEENS7_ILi112EEES8_EEELi128ENS_10bfloat16_tEfNS_4arch4Sm80ELb0ELb0ELb0ELb1ELb0ELb1ELb1ELb1EEENS1_21CollectiveEpilogueFwdINS6_IJS8_S8_S9_EEENS6_IJNS7_ILi1EEESH_SH_EEESB_SD_Li256ELb1ELb1ELb1ELb0EEENS1_36VarlenDynamicPersistentTileSchedulerILi128ELi112ELi256ELi256ELb1ELb1ELb0ELb0ELb1ELb1EEEEEEEEEvNT_6ParamsE --------------------------
	.section	.nv.constant0._ZN7cutlass13device_kernelIN5flash19enable_sm80_to_sm89INS1_16FlashAttnFwdSm80INS1_25CollectiveMainloopFwdSm80ILi8ELi1ELb1EN4cute5tupleIJNS5_1CILi128EEENS7_ILi112EEES8_EEELi128ENS_10bfloat16_tEfNS_4arch4Sm80ELb0ELb0ELb0ELb1ELb0ELb1ELb1ELb1EEENS1_21CollectiveEpilogueFwdINS6_IJS8_S8_S9_EEENS6_IJNS7_ILi1EEESH_SH_EEESB_SD_Li256ELb1ELb1ELb1ELb0EEENS1_36VarlenDynamicPersistentTileSchedulerILi128ELi112ELi256ELi256ELb1ELb1ELb0ELb0ELb1ELb1EEEEEEEEEvNT_6ParamsE,"a",@progbits
	.sectionflags	@""
	.align	4
.nv.constant0._ZN7cutlass13device_kernelIN5flash19enable_sm80_to_sm89INS1_16FlashAttnFwdSm80INS1_25CollectiveMainloopFwdSm80ILi8ELi1ELb1EN4cute5tupleIJNS5_1CILi128EEENS7_ILi112EEES8_EEELi128ENS_10bfloat16_tEfNS_4arch4Sm80ELb0ELb0ELb0ELb1ELb0ELb1ELb1ELb1EEENS1_21CollectiveEpilogueFwdINS6_IJS8_S8_S9_EEENS6_IJNS7_ILi1EEESH_SH_EEESB_SD_Li256ELb1ELb1ELb1ELb0EEENS1_36VarlenDynamicPersistentTileSchedulerILi128ELi112ELi256ELi256ELb1ELb1ELb0ELb0ELb1ELb1EEEEEEEEEvNT_6ParamsE:
	.zero		1976


//--------------------- .nv.constant0._ZN7cutlass13device_kernelIN5flash19enable_sm80_to_sm89INS1_16FlashAttnFwdSm80INS1_25CollectiveMainloopFwdSm80ILi4ELi1ELb0EN4cute5tupleIJNS5_1CILi128EEENS7_ILi48EEES8_EEELi128ENS_10bfloat16_tEfNS_4arch4Sm80ELb0ELb1ELb0ELb0ELb0ELb0ELb1ELb1EEENS1_21CollectiveEpilogueFwdINS6_IJS8_S8_S9_EEENS6_IJNS7_ILi1EEESH_SH_EEESB_SD_Li128ELb0ELb1ELb1ELb0EEENS1_19SingleTileSchedulerILb0ELb1ELb1ELi128EEEEEEEEEvNT_6ParamsE --------------------------
	.section	.nv.constant0._ZN7cutlass13device_kernelIN5flash19enable_sm80_to_sm89INS1_16FlashAttnFwdSm80INS1_25CollectiveMainloopFwdSm80ILi4ELi1ELb0EN4cute5tupleIJNS5_1CILi128EEENS7_ILi48EEES8_EEELi128ENS_10bfloat16_tEfNS_4arch4Sm80ELb0ELb1ELb0ELb0ELb0ELb0ELb1ELb1EEENS1_21CollectiveEpilogueFwdINS6_IJS8_S8_S9_EEENS6_IJNS7_ILi1EEESH_SH_EEESB_SD_Li128ELb0ELb1ELb1ELb0EEENS1_19SingleTileSchedulerILb0ELb1ELb1ELi128EEEEEEEEEvNT_6ParamsE,"a",@progbits
	.sectionflags	@""
	.align	4
.nv.constant0._ZN7cutlass13device_kernelIN5flash19enable_sm80_to_sm89INS1_16FlashAttnFwdSm80INS1_25CollectiveMainloopFwdSm80ILi4ELi1ELb0EN4cute5tupleIJNS5_1CILi128EEENS7_ILi48EEES8_EEELi128ENS_10bfloat16_tEfNS_4arch4Sm80ELb0ELb1ELb0ELb0ELb0ELb0ELb1ELb1EEENS1_21CollectiveEpilogueFwdINS6_IJS8_S8_S9_EEENS6_IJNS7_ILi1EEESH_SH_EEESB_SD_Li128ELb0ELb1ELb1ELb0EEENS1_19SingleTileSchedulerILb0ELb1ELb1ELi128EEEEEEEEEvNT_6ParamsE:
	.zero		1944


//--------------------- .nv.constant0._ZN7cutlass13device_kernelIN5flash19enable_sm80_to_sm89INS1_16FlashAttnFwdSm80INS1_25CollectiveMainloopFwdSm80ILi8ELi1ELb1EN4cute5tupleIJNS5_1CILi128EEENS7_ILi96EEES8_EEELi128ENS_10bfloat16_tEfNS_4arch4Sm80ELb0ELb1ELb0ELb1ELb0ELb0ELb1ELb1EEENS1_21CollectiveEpilogueFwdINS6_IJS8_S8_S9_EEENS6_IJNS7_ILi1EEESH_SH_EEESB_SD_Li256ELb1ELb1ELb1ELb0EEENS1_36VarlenDynamicPersistentTileSchedulerILi128ELi96ELi256ELi256ELb1ELb1ELb0ELb1ELb0ELb1EEEEEEEEEvNT_6ParamsE --------------------------
	.section	.nv.constant0._ZN7cutlass13device_kernelIN5flash19enable_sm80_to_sm89INS1_16FlashAttnFwdSm80INS1_25CollectiveMainloopFwdSm80ILi8ELi1ELb1EN4cute5tupleIJNS5_1CILi128EEENS7_ILi96EEES8_EEELi128ENS_10bfloat16_tEfNS_4arch4Sm80ELb0ELb1ELb0ELb1ELb0ELb0ELb1ELb1EEENS1_21CollectiveEpilogueFwdINS6_IJS8_S8_S9_EEENS6_IJNS7_ILi1EEESH_SH_EEESB_SD_Li256ELb1ELb1ELb1ELb0EEENS1_36VarlenDynamicPersistentTileSchedulerILi128ELi96ELi256ELi256ELb1ELb1ELb0ELb1ELb0ELb1EEEEEEEEEvNT_6ParamsE,"a",@progbits
	.sectionflags	@""
	.align	4
.nv.constant0._ZN7cutlass13device_kernelIN5flash19enable_sm80_to_sm89INS1_16FlashAttnFwdSm80INS1_25CollectiveMainloopFwdSm80ILi8ELi1ELb1EN4cute5tupleIJNS5_1CILi128EEENS7_ILi96EEES8_EEELi128ENS_10bfloat16_tEfNS_4arch4Sm80ELb0ELb1ELb0ELb1ELb0ELb0ELb1ELb1EEENS1_21CollectiveEpilogueFwdINS6_IJS8_S8_S9_EEENS6_IJNS7_ILi1EEESH_SH_EEESB_SD_Li256ELb1ELb1ELb1ELb0EEENS1_36VarlenDynamicPersistentTileSchedulerILi128ELi96ELi256ELi256ELb1ELb1ELb0ELb1ELb0ELb1EEEEEEEEEvNT_6ParamsE:
	.zero		1976


//--------------------- .nv.constant0._ZN7cutlass13device_kernelIN5flash19enable_sm80_to_sm89INS1_16FlashAttnFwdSm80INS1_25CollectiveMainloopFwdSm80ILi8ELi1ELb1EN4cute5tupleIJNS5_1CILi128EEENS7_ILi96EEES8_EEELi128ENS_10bfloat16_tEfNS_4arch4Sm80ELb0ELb1ELb0ELb1ELb0ELb1ELb1ELb1EEENS1_21CollectiveEpilogueFwdINS6_IJS8_S8_S9_EEENS6_IJNS7_ILi1EEESH_SH_EEESB_SD_Li256ELb1ELb1ELb1ELb0EEENS1_36VarlenDynamicPersistentTileSchedulerILi128ELi96ELi256ELi256ELb1ELb1ELb0ELb1ELb0ELb1EEEEEEEEEvNT_6ParamsE --------------------------
	.section	.nv.constant0._ZN7cutlass13device_kernelIN5flash19enable_sm80_to_sm89INS1_16FlashAttnFwdSm80INS1_25CollectiveMainloopFwdSm80ILi8ELi1ELb1EN4cute5tupleIJNS5_1CILi128EEENS7_ILi96EEES8_EEELi128ENS_10bfloat16_tEfNS_4arch4Sm80ELb0ELb1ELb0ELb1ELb0ELb1ELb1ELb1EEENS1_21CollectiveEpilogueFwdINS6_IJS8_S8_S9_EEENS6_IJNS7_ILi1EEESH_SH_EEESB_SD_Li256ELb1ELb1ELb1ELb0EEENS1_36VarlenDynamicPersistentTileSchedulerILi128ELi96ELi256ELi256ELb1ELb1ELb0ELb1ELb0ELb1EEEEEEEEEvNT_6ParamsE,"a",@progbits
	.sectionflags	@""
	.align	4
.nv.constant0._ZN7cutlass13device_kernelIN5flash19enable_sm80_to_sm89INS1_16FlashAttnFwdSm80INS1_25CollectiveMainloopFwdSm80ILi8ELi1ELb1EN4cute5tupleIJNS5_1CILi128EEENS7_ILi96EEES8_EEELi128ENS_10bfloat16_tEfNS_4arch4Sm80ELb0ELb1ELb0ELb1ELb0ELb1ELb1ELb1EEENS1_21CollectiveEpilogueFwdINS6_IJS8_S8_S9_EEENS6_IJNS7_ILi1EEESH_SH_EEESB_SD_Li256ELb1ELb1ELb1ELb0EEENS1_36VarlenDynamicPersistentTileSchedulerILi128ELi96ELi256ELi256ELb1ELb1ELb0ELb1ELb0ELb1EEEEEEEEEvNT_6ParamsE:
	.zero		1976


//--------------------- .nv.constant0._ZN7cutlass13device_kernelIN5flash19enable_sm80_to_sm89INS1_16FlashAttnFwdSm80INS1_25CollectiveMainloopFwdSm80ILi4ELi1ELb0EN4cute5tupleIJNS5_1CILi128EEENS7_ILi64EEES8_EEELi128ENS_10bfloat16_tEfNS_4arch4Sm80ELb1ELb0ELb0ELb0ELb0ELb0ELb1ELb1EEENS1_21CollectiveEpilogueFwdINS6_IJS8_S8_S9_EEENS6_IJNS7_ILi1EEESH_SH_EEESB_SD_Li128ELb0ELb1ELb1ELb0EEENS1_30DynamicPersistentTileSchedulerILi128ELi128ELb1ELb1ELb0EEEEEEEEEvNT_6ParamsE --------------------------
	.section	.nv.constant0._ZN7cutlass13device_kernelIN5flash19enable_sm80_to_sm89INS1_16FlashAttnFwdSm80INS1_25CollectiveMainloopFwdSm80ILi4ELi1ELb0EN4cute5tupleIJNS5_1CILi128EEENS7_ILi64EEES8_EEELi128ENS_10bfloat16_tEfNS_4arch4Sm80ELb1ELb0ELb0ELb0ELb0ELb0ELb1ELb1EEENS1_21CollectiveEpilogueFwdINS6_IJS8_S8_S9_EEENS6_IJNS7_ILi1EEESH_SH_EEESB_SD_Li128ELb0ELb1ELb1ELb0EEENS1_30DynamicPersistentTileSchedulerILi128ELi128ELb1ELb1ELb0EEEEEEEEEvNT_6ParamsE,"a",@progbits
	.sectionflags	@""
	.align	4
.nv.constant0._ZN7cutlass13device_kernelIN5flash19enable_sm80_to_sm89INS1_16FlashAttnFwdSm80INS1_25CollectiveMainloopFwdSm80ILi4ELi1ELb0EN4cute5tupleIJNS5_1CILi128EEENS7_ILi64EEES8_EEELi128ENS_10bfloat16_tEfNS_4arch4Sm80ELb1ELb0ELb0ELb0ELb0ELb0ELb1ELb1EEENS1_21CollectiveEpilogueFwdINS6_IJS8_S8_S9_EEENS6_IJNS7_ILi1EEESH_SH_EEESB_SD_Li128ELb0ELb1ELb1ELb0EEENS1_30DynamicPersistentTileSchedulerILi128ELi128ELb1ELb1ELb0EEEEEEEEEvNT_6ParamsE:
	.zero		1960


//--------------------- .nv.constant0._ZN7cutlass13device_kernelIN5flash19enable_sm80_to_sm89INS1_16FlashAttnFwdSm80INS1_25CollectiveMainloopFwdSm80ILi8ELi1ELb1EN4cute5tupleIJNS5_1CILi128EEENS7_ILi112EEES8_EEELi128ENS_10bfloat16_tEfNS_4arch4Sm80ELb1ELb0ELb0ELb1ELb0ELb0ELb1ELb1EEENS1_21CollectiveEpilogueFwdINS6_IJS8_S8_S9_EEENS6_IJNS7_ILi1EEESH_SH_EEESB_SD_Li256ELb1ELb1ELb1ELb0EEENS1_36VarlenDynamicPersistentTileSchedulerILi128ELi112ELi256ELi256ELb1ELb1ELb0ELb1ELb1ELb1EEEEEEEEEvNT_6ParamsE --------------------------
	.section	.nv.constant0._ZN7cutlass13device_kernelIN5flash19enable_sm80_to_sm89INS1_16FlashAttnFwdSm80INS1_25CollectiveMainloopFwdSm80ILi8ELi1ELb1EN4cute5tupleIJNS5_1CILi128EEENS7_ILi112EEES8_EEELi128ENS_10bfloat16_tEfNS_4arch4Sm80ELb1ELb0ELb0ELb1ELb0ELb0ELb1ELb1EEENS1_21CollectiveEpilogueFwdINS6_IJS8_S8_S9_EEENS6_IJNS7_ILi1EEESH_SH_EEESB_SD_Li256ELb1ELb1ELb1ELb0EEENS1_36VarlenDynamicPersistentTileSchedulerILi128ELi112ELi256ELi256ELb1ELb1ELb0ELb1ELb1ELb1EEEEEEEEEvNT_6ParamsE,"a",@progbits
	.sectionflags	@""
	.align	4
.nv.constant0._ZN7cutlass13device_kernelIN5flash19enable_sm80_to_sm89INS1_16FlashAttnFwdSm80INS1_25CollectiveMainloopFwdSm80ILi8ELi1ELb1EN4cute5tupleIJNS5_1CILi128EEENS7_ILi112EEES8_EEELi128ENS_10bfloat16_tEfNS_4arch4Sm80ELb1ELb0ELb0ELb1ELb0ELb0ELb1ELb1EEENS1_21CollectiveEpilogueFwdINS6_IJS8_S8_S9_EEENS6_IJNS7_ILi1EEESH_SH_EEESB_SD_Li256ELb1ELb1ELb1ELb0EEENS1_36VarlenDynamicPersistentTileSchedulerILi128ELi112ELi256ELi256ELb1ELb1ELb0ELb1ELb1ELb1EEEEEEEEEvNT_6ParamsE:
	.zero		1976


//--------------------- .nv.constant0._ZN7cutlass13device_kernelIN5flash19enable_sm80_to_sm89INS1_16FlashAttnFwdSm80INS1_25CollectiveMainloopFwdSm80ILi8ELi1ELb1EN4cute5tupleIJNS5_1CILi128EEENS7_ILi112EEES8_EEELi128ENS_10bfloat16_tEfNS_4arch4Sm80ELb1ELb0ELb0ELb1ELb0ELb1ELb1ELb1EEENS1_21CollectiveEpilogueFwdINS6_IJS8_S8_S9_EEENS6_IJNS7_ILi1EEESH_SH_EEESB_SD_Li256ELb1ELb1ELb1ELb0EEENS1_36VarlenDynamicPersistentTileSchedulerILi128ELi112ELi256ELi256ELb1ELb1ELb0ELb1ELb1ELb1EEEEEEEEEvNT_6ParamsE --------------------------
	.section	.nv.constant0._ZN7cutlass13device_kernelIN5flash19enable_sm80_to_sm89INS1_16FlashAttnFwdSm80INS1_25CollectiveMainloopFwdSm80ILi8ELi1ELb1EN4cute5tupleIJNS5_1CILi128EEENS7_ILi112EEES8_EEELi128ENS_10bfloat16_tEfNS_4arch4Sm80ELb1ELb0ELb0ELb1ELb0ELb1ELb1ELb1EEENS1_21CollectiveEpilogueFwdINS6_IJS8_S8_S9_EEENS6_IJNS7_ILi1EEESH_SH_EEESB_SD_Li256ELb1ELb1ELb1ELb0EEENS1_36VarlenDynamicPersistentTileSchedulerILi128ELi112ELi256ELi256ELb1ELb1ELb0ELb1ELb1ELb1EEEEEEEEEvNT_6ParamsE,"a",@progbits
	.sectionflags	@""
	.align	4
.nv.constant0._ZN7cutlass13device_kernelIN5flash19enable_sm80_to_sm89INS1_16FlashAttnFwdSm80INS1_25CollectiveMainloopFwdSm80ILi8ELi1ELb1EN4cute5tupleIJNS5_1CILi128EEENS7_ILi112EEES8_EEELi128ENS_10bfloat16_tEfNS_4arch4Sm80ELb1ELb0ELb0ELb1ELb0ELb1ELb1ELb1EEENS1_21CollectiveEpilogueFwdINS6_IJS8_S8_S9_EEENS6_IJNS7_ILi1EEESH_SH_EEESB_SD_Li256ELb1ELb1ELb1ELb0EEENS1_36VarlenDynamicPersistentTileSchedulerILi128ELi112ELi256ELi256ELb1ELb1ELb0ELb1ELb1ELb1EEEEEEEEEvNT_6ParamsE:
	.zero		1976


//--------------------- SYMBOLS --------------------------

	.type		.nv.reservedSmem.offset0,@object
	.size		.nv.reservedSmem.offset0,0x4
